//
// Generated by NVIDIA NVVM Compiler
//
// Compiler Build ID: CL-36424714
// Cuda compilation tools, release 13.0, V13.0.88
// Based on NVVM 20.0.0
//

.version 9.0
.target sm_100
.address_size 64

	// .globl	_Z37flashattn_streaming_16x16_kernel_tcPVPK6__halfS1_S1_Pfiif
// _ZZ37flashattn_streaming_16x16_kernel_tcPVPK6__halfS1_S1_PfiifE8s_scores has been demoted
// _ZZ37flashattn_streaming_16x16_kernel_tcPVPK6__halfS1_S1_PfiifE7sE_tile has been demoted
// _ZZ37flashattn_streaming_16x16_kernel_tcPVPK6__halfS1_S1_PfiifE7sY_tile has been demoted
// _ZZ37flashattn_streaming_16x16_kernel_tcPVPK6__halfS1_S1_PfiifE8s_l_tile has been demoted

.visible .entry _Z37flashattn_streaming_16x16_kernel_tcPVPK6__halfS1_S1_Pfiif(
	.param .u64 .ptr .align 1 _Z37flashattn_streaming_16x16_kernel_tcPVPK6__halfS1_S1_Pfiif_param_0,
	.param .u64 .ptr .align 1 _Z37flashattn_streaming_16x16_kernel_tcPVPK6__halfS1_S1_Pfiif_param_1,
	.param .u64 .ptr .align 1 _Z37flashattn_streaming_16x16_kernel_tcPVPK6__halfS1_S1_Pfiif_param_2,
	.param .u64 .ptr .align 1 _Z37flashattn_streaming_16x16_kernel_tcPVPK6__halfS1_S1_Pfiif_param_3,
	.param .u32 _Z37flashattn_streaming_16x16_kernel_tcPVPK6__halfS1_S1_Pfiif_param_4,
	.param .u32 _Z37flashattn_streaming_16x16_kernel_tcPVPK6__halfS1_S1_Pfiif_param_5,
	.param .f32 _Z37flashattn_streaming_16x16_kernel_tcPVPK6__halfS1_S1_Pfiif_param_6
)
{
	.local .align 16 .b8 	__local_depot0[1152];
	.reg .b64 	%SP;
	.reg .b64 	%SPL;
	.reg .pred 	%p<53>;
	.reg .b16 	%rs<3>;
	.reg .b32 	%r<127>;
	.reg .b32 	%f<479>;
	.reg .b64 	%rd<39>;
	// demoted variable
	.shared .align 4 .b8 _ZZ37flashattn_streaming_16x16_kernel_tcPVPK6__halfS1_S1_PfiifE8s_scores[1024];
	// demoted variable
	.shared .align 2 .b8 _ZZ37flashattn_streaming_16x16_kernel_tcPVPK6__halfS1_S1_PfiifE7sE_tile[512];
	// demoted variable
	.shared .align 4 .b8 _ZZ37flashattn_streaming_16x16_kernel_tcPVPK6__halfS1_S1_PfiifE7sY_tile[1024];
	// demoted variable
	.shared .align 4 .b8 _ZZ37flashattn_streaming_16x16_kernel_tcPVPK6__halfS1_S1_PfiifE8s_l_tile[64];
	mov.u64 	%SPL, __local_depot0;
	ld.param.u64 	%rd12, [_Z37flashattn_streaming_16x16_kernel_tcPVPK6__halfS1_S1_Pfiif_param_0];
	ld.param.u64 	%rd13, [_Z37flashattn_streaming_16x16_kernel_tcPVPK6__halfS1_S1_Pfiif_param_1];
	ld.param.u32 	%r26, [_Z37flashattn_streaming_16x16_kernel_tcPVPK6__halfS1_S1_Pfiif_param_4];
	ld.param.u32 	%r25, [_Z37flashattn_streaming_16x16_kernel_tcPVPK6__halfS1_S1_Pfiif_param_5];
	ld.param.f32 	%f23, [_Z37flashattn_streaming_16x16_kernel_tcPVPK6__halfS1_S1_Pfiif_param_6];
	add.u64 	%rd1, %SPL, 0;
	add.u64 	%rd2, %SPL, 64;
	add.u64 	%rd3, %SPL, 128;
	mov.u32 	%r1, %ctaid.x;
	setp.ge.s32 	%p1, %r1, %r26;
	@%p1 bra 	$L__BB0_30;
	mov.u32 	%r27, %tid.x;
	and.b32  	%r2, %r27, 31;
	setp.gt.u32 	%p2, %r27, 31;
	@%p2 bra 	$L__BB0_30;
	cvt.u64.u32 	%rd4, %r1;
	mul.wide.u32 	%rd19, %r1, 512;
	cvta.to.global.u64 	%rd20, %rd12;
	add.s64 	%rd21, %rd20, %rd19;
	mul.wide.u32 	%rd5, %r1, 16;
	mov.b32 	%r28, 16;
	wmma.load.a.sync.aligned.row.m16n16k16.global.f16 	{%r3, %r4, %r5, %r6, %r7, %r8, %r9, %r10}, [%rd21], %r28;
	setp.ne.s32 	%p3, %r2, 0;
	@%p3 bra 	$L__BB0_4;
	mov.f32 	%f24, 0f00000000;
	st.local.v4.f32 	[%rd3], {%f24, %f24, %f24, %f24};
	st.local.v4.f32 	[%rd3+16], {%f24, %f24, %f24, %f24};
	st.local.v4.f32 	[%rd3+32], {%f24, %f24, %f24, %f24};
	st.local.v4.f32 	[%rd3+48], {%f24, %f24, %f24, %f24};
	st.local.v4.f32 	[%rd3+64], {%f24, %f24, %f24, %f24};
	st.local.v4.f32 	[%rd3+80], {%f24, %f24, %f24, %f24};
	st.local.v4.f32 	[%rd3+96], {%f24, %f24, %f24, %f24};
	st.local.v4.f32 	[%rd3+112], {%f24, %f24, %f24, %f24};
	st.local.v4.f32 	[%rd3+128], {%f24, %f24, %f24, %f24};
	st.local.v4.f32 	[%rd3+144], {%f24, %f24, %f24, %f24};
	st.local.v4.f32 	[%rd3+160], {%f24, %f24, %f24, %f24};
	st.local.v4.f32 	[%rd3+176], {%f24, %f24, %f24, %f24};
	mov.f32 	%f25, 0fF149F2CA;
	st.local.v4.f32 	[%rd1], {%f25, %f25, %f25, %f25};
	st.local.v4.f32 	[%rd2], {%f24, %f24, %f24, %f24};
	st.local.v4.f32 	[%rd3+192], {%f24, %f24, %f24, %f24};
	st.local.v4.f32 	[%rd3+208], {%f24, %f24, %f24, %f24};
	st.local.v4.f32 	[%rd3+224], {%f24, %f24, %f24, %f24};
	st.local.v4.f32 	[%rd3+240], {%f24, %f24, %f24, %f24};
	st.local.v4.f32 	[%rd3+256], {%f24, %f24, %f24, %f24};
	st.local.v4.f32 	[%rd3+272], {%f24, %f24, %f24, %f24};
	st.local.v4.f32 	[%rd3+288], {%f24, %f24, %f24, %f24};
	st.local.v4.f32 	[%rd3+304], {%f24, %f24, %f24, %f24};
	st.local.v4.f32 	[%rd3+320], {%f24, %f24, %f24, %f24};
	st.local.v4.f32 	[%rd3+336], {%f24, %f24, %f24, %f24};
	st.local.v4.f32 	[%rd3+352], {%f24, %f24, %f24, %f24};
	st.local.v4.f32 	[%rd3+368], {%f24, %f24, %f24, %f24};
	st.local.v4.f32 	[%rd3+384], {%f24, %f24, %f24, %f24};
	st.local.v4.f32 	[%rd3+400], {%f24, %f24, %f24, %f24};
	st.local.v4.f32 	[%rd3+416], {%f24, %f24, %f24, %f24};
	st.local.v4.f32 	[%rd3+432], {%f24, %f24, %f24, %f24};
	st.local.v4.f32 	[%rd1+16], {%f25, %f25, %f25, %f25};
	st.local.v4.f32 	[%rd2+16], {%f24, %f24, %f24, %f24};
	st.local.v4.f32 	[%rd3+448], {%f24, %f24, %f24, %f24};
	st.local.v4.f32 	[%rd3+464], {%f24, %f24, %f24, %f24};
	st.local.v4.f32 	[%rd3+480], {%f24, %f24, %f24, %f24};
	st.local.v4.f32 	[%rd3+496], {%f24, %f24, %f24, %f24};
	st.local.v4.f32 	[%rd3+512], {%f24, %f24, %f24, %f24};
	st.local.v4.f32 	[%rd3+528], {%f24, %f24, %f24, %f24};
	st.local.v4.f32 	[%rd3+544], {%f24, %f24, %f24, %f24};
	st.local.v4.f32 	[%rd3+560], {%f24, %f24, %f24, %f24};
	st.local.v4.f32 	[%rd3+576], {%f24, %f24, %f24, %f24};
	st.local.v4.f32 	[%rd3+592], {%f24, %f24, %f24, %f24};
	st.local.v4.f32 	[%rd3+608], {%f24, %f24, %f24, %f24};
	st.local.v4.f32 	[%rd3+624], {%f24, %f24, %f24, %f24};
	st.local.v4.f32 	[%rd3+640], {%f24, %f24, %f24, %f24};
	st.local.v4.f32 	[%rd3+656], {%f24, %f24, %f24, %f24};
	st.local.v4.f32 	[%rd3+672], {%f24, %f24, %f24, %f24};
	st.local.v4.f32 	[%rd3+688], {%f24, %f24, %f24, %f24};
	st.local.v4.f32 	[%rd1+32], {%f25, %f25, %f25, %f25};
	st.local.v4.f32 	[%rd2+32], {%f24, %f24, %f24, %f24};
	st.local.v4.f32 	[%rd3+704], {%f24, %f24, %f24, %f24};
	st.local.v4.f32 	[%rd3+720], {%f24, %f24, %f24, %f24};
	st.local.v4.f32 	[%rd3+736], {%f24, %f24, %f24, %f24};
	st.local.v4.f32 	[%rd3+752], {%f24, %f24, %f24, %f24};
	st.local.v4.f32 	[%rd3+768], {%f24, %f24, %f24, %f24};
	st.local.v4.f32 	[%rd3+784], {%f24, %f24, %f24, %f24};
	st.local.v4.f32 	[%rd3+800], {%f24, %f24, %f24, %f24};
	st.local.v4.f32 	[%rd3+816], {%f24, %f24, %f24, %f24};
	st.local.v4.f32 	[%rd3+832], {%f24, %f24, %f24, %f24};
	st.local.v4.f32 	[%rd3+848], {%f24, %f24, %f24, %f24};
	st.local.v4.f32 	[%rd3+864], {%f24, %f24, %f24, %f24};
	st.local.v4.f32 	[%rd3+880], {%f24, %f24, %f24, %f24};
	st.local.v4.f32 	[%rd3+896], {%f24, %f24, %f24, %f24};
	st.local.v4.f32 	[%rd3+912], {%f24, %f24, %f24, %f24};
	st.local.v4.f32 	[%rd3+928], {%f24, %f24, %f24, %f24};
	st.local.v4.f32 	[%rd3+944], {%f24, %f24, %f24, %f24};
	st.local.v4.f32 	[%rd1+48], {%f25, %f25, %f25, %f25};
	st.local.v4.f32 	[%rd2+48], {%f24, %f24, %f24, %f24};
	st.local.v4.f32 	[%rd3+960], {%f24, %f24, %f24, %f24};
	st.local.v4.f32 	[%rd3+976], {%f24, %f24, %f24, %f24};
	st.local.v4.f32 	[%rd3+992], {%f24, %f24, %f24, %f24};
	st.local.v4.f32 	[%rd3+1008], {%f24, %f24, %f24, %f24};
$L__BB0_4:
	setp.lt.s32 	%p4, %r25, 16;
	@%p4 bra 	$L__BB0_28;
	cvt.s64.s32 	%rd22, %r25;
	cvta.to.global.u64 	%rd6, %rd13;
	mul.lo.s64 	%rd23, %rd4, %rd22;
	shl.b64 	%rd7, %rd23, 5;
	mul.lo.s64 	%rd8, %rd5, %rd22;
	shr.s32 	%r30, %r25, 31;
	shr.u32 	%r31, %r30, 28;
	add.s32 	%r32, %r25, %r31;
	shr.s32 	%r11, %r32, 4;
	mov.b32 	%r122, 0;
	shl.b32 	%r35, %r2, 1;
	mov.u32 	%r36, _ZZ37flashattn_streaming_16x16_kernel_tcPVPK6__halfS1_S1_PfiifE7sE_tile;
	add.s32 	%r37, %r35, %r36;
	add.s32 	%r13, %r37, 32;
	mov.u32 	%r47, _ZZ37flashattn_streaming_16x16_kernel_tcPVPK6__halfS1_S1_PfiifE8s_scores;
	mov.u32 	%r49, _ZZ37flashattn_streaming_16x16_kernel_tcPVPK6__halfS1_S1_PfiifE8s_l_tile;
	add.s32 	%r33, %r49, 4;
$L__BB0_6:
	shl.b32 	%r38, %r122, 4;
	cvt.u64.u32 	%rd9, %r38;
	add.s64 	%rd24, %rd8, %rd9;
	shl.b64 	%rd25, %rd24, 1;
	add.s64 	%rd26, %rd6, %rd25;
	wmma.load.b.sync.aligned.row.m16n16k16.global.f16 	{%r39, %r40, %r41, %r42, %r43, %r44, %r45, %r46}, [%rd26], %r25;
	mov.f32 	%f26, 0f00000000;
	wmma.mma.sync.aligned.row.row.m16n16k16.f32.f32 {%f27, %f28, %f29, %f30, %f31, %f32, %f33, %f34}, {%r3, %r4, %r5, %r6, %r7, %r8, %r9, %r10}, {%r39, %r40, %r41, %r42, %r43, %r44, %r45, %r46}, {%f26, %f26, %f26, %f26, %f26, %f26, %f26, %f26};
	mov.b32 	%r48, 16;
	wmma.store.d.sync.aligned.row.m16n16k16.shared.f32 	[%r47], {%f27, %f28, %f29, %f30, %f31, %f32, %f33, %f34}, %r48;
	bar.sync 	0;
	mov.b32 	%r125, 64;
	mov.u32 	%r123, %r13;
	mov.u32 	%r124, %r33;
$L__BB0_7:
	setp.gt.u32 	%p5, %r2, 15;
	shl.b32 	%r50, %r2, 2;
	mov.u32 	%r51, _ZZ37flashattn_streaming_16x16_kernel_tcPVPK6__halfS1_S1_PfiifE8s_scores;
	add.s32 	%r52, %r51, %r50;
	add.s32 	%r17, %r52, %r125;
	mov.f32 	%f472, 0fF149F2CA;
	@%p5 bra 	$L__BB0_9;
	ld.shared.f32 	%f36, [%r17+-64];
	mul.f32 	%f472, %f23, %f36;
$L__BB0_9:
	setp.gt.u32 	%p6, %r2, 15;
	mov.b32 	%r53, %f472;
	shfl.sync.bfly.b32	%r54|%p7, %r53, 16, 31, -1;
	mov.b32 	%f38, %r54;
	max.f32 	%f39, %f472, %f38;
	mov.b32 	%r55, %f39;
	shfl.sync.bfly.b32	%r56|%p8, %r55, 8, 31, -1;
	mov.b32 	%f40, %r56;
	max.f32 	%f41, %f39, %f40;
	mov.b32 	%r57, %f41;
	shfl.sync.bfly.b32	%r58|%p9, %r57, 4, 31, -1;
	mov.b32 	%f42, %r58;
	max.f32 	%f43, %f41, %f42;
	mov.b32 	%r59, %f43;
	shfl.sync.bfly.b32	%r60|%p10, %r59, 2, 31, -1;
	mov.b32 	%f44, %r60;
	max.f32 	%f45, %f43, %f44;
	mov.b32 	%r61, %f45;
	shfl.sync.bfly.b32	%r62|%p11, %r61, 1, 31, -1;
	mov.b32 	%f46, %r62;
	max.f32 	%f3, %f45, %f46;
	mov.f32 	%f473, 0f00000000;
	@%p6 bra 	$L__BB0_11;
	sub.f32 	%f48, %f472, %f3;
	mul.f32 	%f49, %f48, 0f3FB8AA3B;
	ex2.approx.f32 	%f473, %f49;
	// begin inline asm
	{  cvt.rn.f16.f32 %rs1, %f473;}

	// end inline asm
	st.shared.u16 	[%r123+-32], %rs1;
$L__BB0_11:
	setp.ne.s32 	%p12, %r2, 0;
	mov.b32 	%r63, %f473;
	shfl.sync.bfly.b32	%r64|%p13, %r63, 16, 31, -1;
	mov.b32 	%f50, %r64;
	add.f32 	%f51, %f473, %f50;
	mov.b32 	%r65, %f51;
	shfl.sync.bfly.b32	%r66|%p14, %r65, 8, 31, -1;
	mov.b32 	%f52, %r66;
	add.f32 	%f53, %f51, %f52;
	mov.b32 	%r67, %f53;
	shfl.sync.bfly.b32	%r68|%p15, %r67, 4, 31, -1;
	mov.b32 	%f54, %r68;
	add.f32 	%f55, %f53, %f54;
	mov.b32 	%r69, %f55;
	shfl.sync.bfly.b32	%r70|%p16, %r69, 2, 31, -1;
	mov.b32 	%f56, %r70;
	add.f32 	%f57, %f55, %f56;
	mov.b32 	%r71, %f57;
	shfl.sync.bfly.b32	%r72|%p17, %r71, 1, 31, -1;
	mov.b32 	%f58, %r72;
	add.f32 	%f6, %f57, %f58;
	@%p12 bra 	$L__BB0_13;
	st.shared.f32 	[%r124+-4], %f6;
$L__BB0_13:
	setp.gt.u32 	%p18, %r2, 15;
	mov.f32 	%f474, 0fF149F2CA;
	@%p18 bra 	$L__BB0_15;
	ld.shared.f32 	%f60, [%r17];
	mul.f32 	%f474, %f23, %f60;
$L__BB0_15:
	setp.gt.u32 	%p19, %r2, 15;
	mov.b32 	%r73, %f474;
	shfl.sync.bfly.b32	%r74|%p20, %r73, 16, 31, -1;
	mov.b32 	%f62, %r74;
	max.f32 	%f63, %f474, %f62;
	mov.b32 	%r75, %f63;
	shfl.sync.bfly.b32	%r76|%p21, %r75, 8, 31, -1;
	mov.b32 	%f64, %r76;
	max.f32 	%f65, %f63, %f64;
	mov.b32 	%r77, %f65;
	shfl.sync.bfly.b32	%r78|%p22, %r77, 4, 31, -1;
	mov.b32 	%f66, %r78;
	max.f32 	%f67, %f65, %f66;
	mov.b32 	%r79, %f67;
	shfl.sync.bfly.b32	%r80|%p23, %r79, 2, 31, -1;
	mov.b32 	%f68, %r80;
	max.f32 	%f69, %f67, %f68;
	mov.b32 	%r81, %f69;
	shfl.sync.bfly.b32	%r82|%p24, %r81, 1, 31, -1;
	mov.b32 	%f70, %r82;
	max.f32 	%f9, %f69, %f70;
	mov.f32 	%f475, 0f00000000;
	@%p19 bra 	$L__BB0_17;
	sub.f32 	%f72, %f474, %f9;
	mul.f32 	%f73, %f72, 0f3FB8AA3B;
	ex2.approx.f32 	%f475, %f73;
	// begin inline asm
	{  cvt.rn.f16.f32 %rs2, %f475;}

	// end inline asm
	st.shared.u16 	[%r123], %rs2;
$L__BB0_17:
	setp.ne.s32 	%p25, %r2, 0;
	mov.b32 	%r83, %f475;
	shfl.sync.bfly.b32	%r84|%p26, %r83, 16, 31, -1;
	mov.b32 	%f74, %r84;
	add.f32 	%f75, %f475, %f74;
	mov.b32 	%r85, %f75;
	shfl.sync.bfly.b32	%r86|%p27, %r85, 8, 31, -1;
	mov.b32 	%f76, %r86;
	add.f32 	%f77, %f75, %f76;
	mov.b32 	%r87, %f77;
	shfl.sync.bfly.b32	%r88|%p28, %r87, 4, 31, -1;
	mov.b32 	%f78, %r88;
	add.f32 	%f79, %f77, %f78;
	mov.b32 	%r89, %f79;
	shfl.sync.bfly.b32	%r90|%p29, %r89, 2, 31, -1;
	mov.b32 	%f80, %r90;
	add.f32 	%f81, %f79, %f80;
	mov.b32 	%r91, %f81;
	shfl.sync.bfly.b32	%r92|%p30, %r91, 1, 31, -1;
	mov.b32 	%f82, %r92;
	add.f32 	%f12, %f81, %f82;
	@%p25 bra 	$L__BB0_19;
	st.shared.f32 	[%r124], %f12;
$L__BB0_19:
	add.s32 	%r125, %r125, 128;
	add.s32 	%r124, %r124, 8;
	add.s32 	%r123, %r123, 64;
	setp.ne.s32 	%p31, %r125, 1088;
	@%p31 bra 	$L__BB0_7;
	ld.param.u64 	%rd37, [_Z37flashattn_streaming_16x16_kernel_tcPVPK6__halfS1_S1_Pfiif_param_2];
	setp.ne.s32 	%p32, %r2, 0;
	bar.sync 	0;
	mov.u32 	%r93, _ZZ37flashattn_streaming_16x16_kernel_tcPVPK6__halfS1_S1_PfiifE7sE_tile;
	mov.b32 	%r94, 16;
	wmma.load.a.sync.aligned.row.m16n16k16.shared.f16 	{%r95, %r96, %r97, %r98, %r99, %r100, %r101, %r102}, [%r93], %r94;
	shl.b64 	%rd27, %rd9, 5;
	add.s64 	%rd28, %rd27, %rd7;
	cvta.to.global.u64 	%rd29, %rd37;
	add.s64 	%rd30, %rd29, %rd28;
	wmma.load.b.sync.aligned.row.m16n16k16.global.f16 	{%r103, %r104, %r105, %r106, %r107, %r108, %r109, %r110}, [%rd30], %r94;
	mov.f32 	%f83, 0f00000000;
	wmma.mma.sync.aligned.row.row.m16n16k16.f32.f32 {%f84, %f85, %f86, %f87, %f88, %f89, %f90, %f91}, {%r95, %r96, %r97, %r98, %r99, %r100, %r101, %r102}, {%r103, %r104, %r105, %r106, %r107, %r108, %r109, %r110}, {%f83, %f83, %f83, %f83, %f83, %f83, %f83, %f83};
	mov.u32 	%r111, _ZZ37flashattn_streaming_16x16_kernel_tcPVPK6__halfS1_S1_PfiifE7sY_tile;
	wmma.store.d.sync.aligned.row.m16n16k16.shared.f32 	[%r111], {%f84, %f85, %f86, %f87, %f88, %f89, %f90, %f91}, %r94;
	bar.sync 	0;
	@%p32 bra 	$L__BB0_27;
	mov.b32 	%r126, 0;
$L__BB0_22:
	shl.b32 	%r22, %r126, 4;
	shl.b32 	%r113, %r126, 6;
	mov.u32 	%r114, _ZZ37flashattn_streaming_16x16_kernel_tcPVPK6__halfS1_S1_PfiifE8s_scores;
	add.s32 	%r115, %r114, %r113;
	ld.shared.f32 	%f92, [%r115];
	mul.f32 	%f93, %f23, %f92;
	max.f32 	%f94, %f93, 0fF149F2CA;
	ld.shared.f32 	%f95, [%r115+4];
	mul.f32 	%f96, %f23, %f95;
	setp.gt.f32 	%p33, %f96, %f94;
	selp.f32 	%f97, %f96, %f94, %p33;
	ld.shared.f32 	%f98, [%r115+8];
	mul.f32 	%f99, %f23, %f98;
	setp.gt.f32 	%p34, %f99, %f97;
	selp.f32 	%f100, %f99, %f97, %p34;
	ld.shared.f32 	%f101, [%r115+12];
	mul.f32 	%f102, %f23, %f101;
	setp.gt.f32 	%p35, %f102, %f100;
	selp.f32 	%f103, %f102, %f100, %p35;
	ld.shared.f32 	%f104, [%r115+16];
	mul.f32 	%f105, %f23, %f104;
	setp.gt.f32 	%p36, %f105, %f103;
	selp.f32 	%f106, %f105, %f103, %p36;
	ld.shared.f32 	%f107, [%r115+20];
	mul.f32 	%f108, %f23, %f107;
	setp.gt.f32 	%p37, %f108, %f106;
	selp.f32 	%f109, %f108, %f106, %p37;
	ld.shared.f32 	%f110, [%r115+24];
	mul.f32 	%f111, %f23, %f110;
	setp.gt.f32 	%p38, %f111, %f109;
	selp.f32 	%f112, %f111, %f109, %p38;
	ld.shared.f32 	%f113, [%r115+28];
	mul.f32 	%f114, %f23, %f113;
	setp.gt.f32 	%p39, %f114, %f112;
	selp.f32 	%f115, %f114, %f112, %p39;
	ld.shared.f32 	%f116, [%r115+32];
	mul.f32 	%f117, %f23, %f116;
	setp.gt.f32 	%p40, %f117, %f115;
	selp.f32 	%f118, %f117, %f115, %p40;
	ld.shared.f32 	%f119, [%r115+36];
	mul.f32 	%f120, %f23, %f119;
	setp.gt.f32 	%p41, %f120, %f118;
	selp.f32 	%f121, %f120, %f118, %p41;
	ld.shared.f32 	%f122, [%r115+40];
	mul.f32 	%f123, %f23, %f122;
	setp.gt.f32 	%p42, %f123, %f121;
	selp.f32 	%f124, %f123, %f121, %p42;
	ld.shared.f32 	%f125, [%r115+44];
	mul.f32 	%f126, %f23, %f125;
	setp.gt.f32 	%p43, %f126, %f124;
	selp.f32 	%f127, %f126, %f124, %p43;
	ld.shared.f32 	%f128, [%r115+48];
	mul.f32 	%f129, %f23, %f128;
	setp.gt.f32 	%p44, %f129, %f127;
	selp.f32 	%f130, %f129, %f127, %p44;
	ld.shared.f32 	%f131, [%r115+52];
	mul.f32 	%f132, %f23, %f131;
	setp.gt.f32 	%p45, %f132, %f130;
	selp.f32 	%f133, %f132, %f130, %p45;
	ld.shared.f32 	%f134, [%r115+56];
	mul.f32 	%f135, %f23, %f134;
	setp.gt.f32 	%p46, %f135, %f133;
	selp.f32 	%f136, %f135, %f133, %p46;
	ld.shared.f32 	%f137, [%r115+60];
	mul.f32 	%f138, %f23, %f137;
	setp.gt.f32 	%p47, %f138, %f136;
	selp.f32 	%f476, %f138, %f136, %p47;
	shl.b32 	%r116, %r126, 2;
	mov.u32 	%r117, _ZZ37flashattn_streaming_16x16_kernel_tcPVPK6__halfS1_S1_PfiifE8s_l_tile;
	add.s32 	%r118, %r117, %r116;
	ld.shared.f32 	%f14, [%r118];
	setp.le.f32 	%p48, %f14, 0f00000000;
	@%p48 bra 	$L__BB0_26;
	mul.wide.u32 	%rd31, %r126, 4;
	add.s64 	%rd10, %rd1, %rd31;
	ld.local.f32 	%f15, [%rd10];
	add.s64 	%rd11, %rd2, %rd31;
	ld.local.f32 	%f16, [%rd11];
	setp.eq.f32 	%p49, %f15, 0fF149F2CA;
	mov.f32 	%f478, 0f3F800000;
	mov.f32 	%f477, 0f00000000;
	@%p49 bra 	$L__BB0_25;
	max.f32 	%f17, %f15, %f476;
	sub.f32 	%f141, %f15, %f17;
	mul.f32 	%f142, %f141, 0f3FB8AA3B;
	ex2.approx.f32 	%f477, %f142;
	sub.f32 	%f143, %f476, %f17;
	mul.f32 	%f144, %f143, 0f3FB8AA3B;
	ex2.approx.f32 	%f478, %f144;
	mov.f32 	%f476, %f17;
$L__BB0_25:
	mul.f32 	%f145, %f16, %f477;
	mul.f32 	%f146, %f14, %f478;
	add.f32 	%f147, %f145, %f146;
	add.f32 	%f148, %f147, 0f358637BD;
	rcp.rn.f32 	%f149, %f148;
	mul.f32 	%f150, %f145, %f149;
	mul.f32 	%f151, %f146, %f149;
	mul.wide.u32 	%rd32, %r126, 64;
	add.s64 	%rd33, %rd3, %rd32;
	ld.local.v4.f32 	{%f152, %f153, %f154, %f155}, [%rd33];
	shl.b32 	%r119, %r22, 2;
	mov.u32 	%r120, _ZZ37flashattn_streaming_16x16_kernel_tcPVPK6__halfS1_S1_PfiifE7sY_tile;
	add.s32 	%r121, %r120, %r119;
	ld.shared.f32 	%f156, [%r121];
	mul.f32 	%f157, %f151, %f156;
	fma.rn.f32 	%f158, %f150, %f152, %f157;
	ld.shared.f32 	%f159, [%r121+4];
	mul.f32 	%f160, %f151, %f159;
	fma.rn.f32 	%f161, %f150, %f153, %f160;
	ld.shared.f32 	%f162, [%r121+8];
	mul.f32 	%f163, %f151, %f162;
	fma.rn.f32 	%f164, %f150, %f154, %f163;
	ld.shared.f32 	%f165, [%r121+12];
	mul.f32 	%f166, %f151, %f165;
	fma.rn.f32 	%f167, %f150, %f155, %f166;
	st.local.v4.f32 	[%rd33], {%f158, %f161, %f164, %f167};
	ld.local.v4.f32 	{%f168, %f169, %f170, %f171}, [%rd33+16];
	ld.shared.f32 	%f172, [%r121+16];
	mul.f32 	%f173, %f151, %f172;
	fma.rn.f32 	%f174, %f150, %f168, %f173;
	ld.shared.f32 	%f175, [%r121+20];
	mul.f32 	%f176, %f151, %f175;
	fma.rn.f32 	%f177, %f150, %f169, %f176;
	ld.shared.f32 	%f178, [%r121+24];
	mul.f32 	%f179, %f151, %f178;
	fma.rn.f32 	%f180, %f150, %f170, %f179;
	ld.shared.f32 	%f181, [%r121+28];
	mul.f32 	%f182, %f151, %f181;
	fma.rn.f32 	%f183, %f150, %f171, %f182;
	st.local.v4.f32 	[%rd33+16], {%f174, %f177, %f180, %f183};
	ld.local.v4.f32 	{%f184, %f185, %f186, %f187}, [%rd33+32];
	ld.shared.f32 	%f188, [%r121+32];
	mul.f32 	%f189, %f151, %f188;
	fma.rn.f32 	%f190, %f150, %f184, %f189;
	ld.shared.f32 	%f191, [%r121+36];
	mul.f32 	%f192, %f151, %f191;
	fma.rn.f32 	%f193, %f150, %f185, %f192;
	ld.shared.f32 	%f194, [%r121+40];
	mul.f32 	%f195, %f151, %f194;
	fma.rn.f32 	%f196, %f150, %f186, %f195;
	ld.shared.f32 	%f197, [%r121+44];
	mul.f32 	%f198, %f151, %f197;
	fma.rn.f32 	%f199, %f150, %f187, %f198;
	st.local.v4.f32 	[%rd33+32], {%f190, %f193, %f196, %f199};
	ld.local.v4.f32 	{%f200, %f201, %f202, %f203}, [%rd33+48];
	ld.shared.f32 	%f204, [%r121+48];
	mul.f32 	%f205, %f151, %f204;
	fma.rn.f32 	%f206, %f150, %f200, %f205;
	ld.shared.f32 	%f207, [%r121+52];
	mul.f32 	%f208, %f151, %f207;
	fma.rn.f32 	%f209, %f150, %f201, %f208;
	ld.shared.f32 	%f210, [%r121+56];
	mul.f32 	%f211, %f151, %f210;
	fma.rn.f32 	%f212, %f150, %f202, %f211;
	ld.shared.f32 	%f213, [%r121+60];
	mul.f32 	%f214, %f151, %f213;
	fma.rn.f32 	%f215, %f150, %f203, %f214;
	st.local.v4.f32 	[%rd33+48], {%f206, %f209, %f212, %f215};
	st.local.f32 	[%rd10], %f476;
	st.local.f32 	[%rd11], %f147;
$L__BB0_26:
	add.s32 	%r126, %r126, 1;
	setp.ne.s32 	%p50, %r126, 16;
	@%p50 bra 	$L__BB0_22;
$L__BB0_27:
	bar.sync 	0;
	add.s32 	%r122, %r122, 1;
	setp.ne.s32 	%p51, %r122, %r11;
	@%p51 bra 	$L__BB0_6;
$L__BB0_28:
	setp.ne.s32 	%p52, %r2, 0;
	@%p52 bra 	$L__BB0_30;
	ld.param.u64 	%rd38, [_Z37flashattn_streaming_16x16_kernel_tcPVPK6__halfS1_S1_Pfiif_param_3];
	cvta.to.global.u64 	%rd34, %rd38;
	shl.b64 	%rd35, %rd4, 10;
	add.s64 	%rd36, %rd34, %rd35;
	ld.local.v4.f32 	{%f216, %f217, %f218, %f219}, [%rd3];
	st.global.f32 	[%rd36], %f216;
	st.global.f32 	[%rd36+4], %f217;
	st.global.f32 	[%rd36+8], %f218;
	st.global.f32 	[%rd36+12], %f219;
	ld.local.v4.f32 	{%f220, %f221, %f222, %f223}, [%rd3+16];
	st.global.f32 	[%rd36+16], %f220;
	st.global.f32 	[%rd36+20], %f221;
	st.global.f32 	[%rd36+24], %f222;
	st.global.f32 	[%rd36+28], %f223;
	ld.local.v4.f32 	{%f224, %f225, %f226, %f227}, [%rd3+32];
	st.global.f32 	[%rd36+32], %f224;
	st.global.f32 	[%rd36+36], %f225;
	st.global.f32 	[%rd36+40], %f226;
	st.global.f32 	[%rd36+44], %f227;
	ld.local.v4.f32 	{%f228, %f229, %f230, %f231}, [%rd3+48];
	st.global.f32 	[%rd36+48], %f228;
	st.global.f32 	[%rd36+52], %f229;
	st.global.f32 	[%rd36+56], %f230;
	st.global.f32 	[%rd36+60], %f231;
	ld.local.v4.f32 	{%f232, %f233, %f234, %f235}, [%rd3+64];
	st.global.f32 	[%rd36+64], %f232;
	st.global.f32 	[%rd36+68], %f233;
	st.global.f32 	[%rd36+72], %f234;
	st.global.f32 	[%rd36+76], %f235;
	ld.local.v4.f32 	{%f236, %f237, %f238, %f239}, [%rd3+80];
	st.global.f32 	[%rd36+80], %f236;
	st.global.f32 	[%rd36+84], %f237;
	st.global.f32 	[%rd36+88], %f238;
	st.global.f32 	[%rd36+92], %f239;
	ld.local.v4.f32 	{%f240, %f241, %f242, %f243}, [%rd3+96];
	st.global.f32 	[%rd36+96], %f240;
	st.global.f32 	[%rd36+100], %f241;
	st.global.f32 	[%rd36+104], %f242;
	st.global.f32 	[%rd36+108], %f243;
	ld.local.v4.f32 	{%f244, %f245, %f246, %f247}, [%rd3+112];
	st.global.f32 	[%rd36+112], %f244;
	st.global.f32 	[%rd36+116], %f245;
	st.global.f32 	[%rd36+120], %f246;
	st.global.f32 	[%rd36+124], %f247;
	ld.local.v4.f32 	{%f248, %f249, %f250, %f251}, [%rd3+128];
	st.global.f32 	[%rd36+128], %f248;
	st.global.f32 	[%rd36+132], %f249;
	st.global.f32 	[%rd36+136], %f250;
	st.global.f32 	[%rd36+140], %f251;
	ld.local.v4.f32 	{%f252, %f253, %f254, %f255}, [%rd3+144];
	st.global.f32 	[%rd36+144], %f252;
	st.global.f32 	[%rd36+148], %f253;
	st.global.f32 	[%rd36+152], %f254;
	st.global.f32 	[%rd36+156], %f255;
	ld.local.v4.f32 	{%f256, %f257, %f258, %f259}, [%rd3+160];
	st.global.f32 	[%rd36+160], %f256;
	st.global.f32 	[%rd36+164], %f257;
	st.global.f32 	[%rd36+168], %f258;
	st.global.f32 	[%rd36+172], %f259;
	ld.local.v4.f32 	{%f260, %f261, %f262, %f263}, [%rd3+176];
	st.global.f32 	[%rd36+176], %f260;
	st.global.f32 	[%rd36+180], %f261;
	st.global.f32 	[%rd36+184], %f262;
	st.global.f32 	[%rd36+188], %f263;
	ld.local.v4.f32 	{%f264, %f265, %f266, %f267}, [%rd3+192];
	st.global.f32 	[%rd36+192], %f264;
	st.global.f32 	[%rd36+196], %f265;
	st.global.f32 	[%rd36+200], %f266;
	st.global.f32 	[%rd36+204], %f267;
	ld.local.v4.f32 	{%f268, %f269, %f270, %f271}, [%rd3+208];
	st.global.f32 	[%rd36+208], %f268;
	st.global.f32 	[%rd36+212], %f269;
	st.global.f32 	[%rd36+216], %f270;
	st.global.f32 	[%rd36+220], %f271;
	ld.local.v4.f32 	{%f272, %f273, %f274, %f275}, [%rd3+224];
	st.global.f32 	[%rd36+224], %f272;
	st.global.f32 	[%rd36+228], %f273;
	st.global.f32 	[%rd36+232], %f274;
	st.global.f32 	[%rd36+236], %f275;
	ld.local.v4.f32 	{%f276, %f277, %f278, %f279}, [%rd3+240];
	st.global.f32 	[%rd36+240], %f276;
	st.global.f32 	[%rd36+244], %f277;
	st.global.f32 	[%rd36+248], %f278;
	st.global.f32 	[%rd36+252], %f279;
	ld.local.v4.f32 	{%f280, %f281, %f282, %f283}, [%rd3+256];
	st.global.f32 	[%rd36+256], %f280;
	st.global.f32 	[%rd36+260], %f281;
	st.global.f32 	[%rd36+264], %f282;
	st.global.f32 	[%rd36+268], %f283;
	ld.local.v4.f32 	{%f284, %f285, %f286, %f287}, [%rd3+272];
	st.global.f32 	[%rd36+272], %f284;
	st.global.f32 	[%rd36+276], %f285;
	st.global.f32 	[%rd36+280], %f286;
	st.global.f32 	[%rd36+284], %f287;
	ld.local.v4.f32 	{%f288, %f289, %f290, %f291}, [%rd3+288];
	st.global.f32 	[%rd36+288], %f288;
	st.global.f32 	[%rd36+292], %f289;
	st.global.f32 	[%rd36+296], %f290;
	st.global.f32 	[%rd36+300], %f291;
	ld.local.v4.f32 	{%f292, %f293, %f294, %f295}, [%rd3+304];
	st.global.f32 	[%rd36+304], %f292;
	st.global.f32 	[%rd36+308], %f293;
	st.global.f32 	[%rd36+312], %f294;
	st.global.f32 	[%rd36+316], %f295;
	ld.local.v4.f32 	{%f296, %f297, %f298, %f299}, [%rd3+320];
	st.global.f32 	[%rd36+320], %f296;
	st.global.f32 	[%rd36+324], %f297;
	st.global.f32 	[%rd36+328], %f298;
	st.global.f32 	[%rd36+332], %f299;
	ld.local.v4.f32 	{%f300, %f301, %f302, %f303}, [%rd3+336];
	st.global.f32 	[%rd36+336], %f300;
	st.global.f32 	[%rd36+340], %f301;
	st.global.f32 	[%rd36+344], %f302;
	st.global.f32 	[%rd36+348], %f303;
	ld.local.v4.f32 	{%f304, %f305, %f306, %f307}, [%rd3+352];
	st.global.f32 	[%rd36+352], %f304;
	st.global.f32 	[%rd36+356], %f305;
	st.global.f32 	[%rd36+360], %f306;
	st.global.f32 	[%rd36+364], %f307;
	ld.local.v4.f32 	{%f308, %f309, %f310, %f311}, [%rd3+368];
	st.global.f32 	[%rd36+368], %f308;
	st.global.f32 	[%rd36+372], %f309;
	st.global.f32 	[%rd36+376], %f310;
	st.global.f32 	[%rd36+380], %f311;
	ld.local.v4.f32 	{%f312, %f313, %f314, %f315}, [%rd3+384];
	st.global.f32 	[%rd36+384], %f312;
	st.global.f32 	[%rd36+388], %f313;
	st.global.f32 	[%rd36+392], %f314;
	st.global.f32 	[%rd36+396], %f315;
	ld.local.v4.f32 	{%f316, %f317, %f318, %f319}, [%rd3+400];
	st.global.f32 	[%rd36+400], %f316;
	st.global.f32 	[%rd36+404], %f317;
	st.global.f32 	[%rd36+408], %f318;
	st.global.f32 	[%rd36+412], %f319;
	ld.local.v4.f32 	{%f320, %f321, %f322, %f323}, [%rd3+416];
	st.global.f32 	[%rd36+416], %f320;
	st.global.f32 	[%rd36+420], %f321;
	st.global.f32 	[%rd36+424], %f322;
	st.global.f32 	[%rd36+428], %f323;
	ld.local.v4.f32 	{%f324, %f325, %f326, %f327}, [%rd3+432];
	st.global.f32 	[%rd36+432], %f324;
	st.global.f32 	[%rd36+436], %f325;
	st.global.f32 	[%rd36+440], %f326;
	st.global.f32 	[%rd36+444], %f327;
	ld.local.v4.f32 	{%f328, %f329, %f330, %f331}, [%rd3+448];
	st.global.f32 	[%rd36+448], %f328;
	st.global.f32 	[%rd36+452], %f329;
	st.global.f32 	[%rd36+456], %f330;
	st.global.f32 	[%rd36+460], %f331;
	ld.local.v4.f32 	{%f332, %f333, %f334, %f335}, [%rd3+464];
	st.global.f32 	[%rd36+464], %f332;
	st.global.f32 	[%rd36+468], %f333;
	st.global.f32 	[%rd36+472], %f334;
	st.global.f32 	[%rd36+476], %f335;
	ld.local.v4.f32 	{%f336, %f337, %f338, %f339}, [%rd3+480];
	st.global.f32 	[%rd36+480], %f336;
	st.global.f32 	[%rd36+484], %f337;
	st.global.f32 	[%rd36+488], %f338;
	st.global.f32 	[%rd36+492], %f339;
	ld.local.v4.f32 	{%f340, %f341, %f342, %f343}, [%rd3+496];
	st.global.f32 	[%rd36+496], %f340;
	st.global.f32 	[%rd36+500], %f341;
	st.global.f32 	[%rd36+504], %f342;
	st.global.f32 	[%rd36+508], %f343;
	ld.local.v4.f32 	{%f344, %f345, %f346, %f347}, [%rd3+512];
	st.global.f32 	[%rd36+512], %f344;
	st.global.f32 	[%rd36+516], %f345;
	st.global.f32 	[%rd36+520], %f346;
	st.global.f32 	[%rd36+524], %f347;
	ld.local.v4.f32 	{%f348, %f349, %f350, %f351}, [%rd3+528];
	st.global.f32 	[%rd36+528], %f348;
	st.global.f32 	[%rd36+532], %f349;
	st.global.f32 	[%rd36+536], %f350;
	st.global.f32 	[%rd36+540], %f351;
	ld.local.v4.f32 	{%f352, %f353, %f354, %f355}, [%rd3+544];
	st.global.f32 	[%rd36+544], %f352;
	st.global.f32 	[%rd36+548], %f353;
	st.global.f32 	[%rd36+552], %f354;
	st.global.f32 	[%rd36+556], %f355;
	ld.local.v4.f32 	{%f356, %f357, %f358, %f359}, [%rd3+560];
	st.global.f32 	[%rd36+560], %f356;
	st.global.f32 	[%rd36+564], %f357;
	st.global.f32 	[%rd36+568], %f358;
	st.global.f32 	[%rd36+572], %f359;
	ld.local.v4.f32 	{%f360, %f361, %f362, %f363}, [%rd3+576];
	st.global.f32 	[%rd36+576], %f360;
	st.global.f32 	[%rd36+580], %f361;
	st.global.f32 	[%rd36+584], %f362;
	st.global.f32 	[%rd36+588], %f363;
	ld.local.v4.f32 	{%f364, %f365, %f366, %f367}, [%rd3+592];
	st.global.f32 	[%rd36+592], %f364;
	st.global.f32 	[%rd36+596], %f365;
	st.global.f32 	[%rd36+600], %f366;
	st.global.f32 	[%rd36+604], %f367;
	ld.local.v4.f32 	{%f368, %f369, %f370, %f371}, [%rd3+608];
	st.global.f32 	[%rd36+608], %f368;
	st.global.f32 	[%rd36+612], %f369;
	st.global.f32 	[%rd36+616], %f370;
	st.global.f32 	[%rd36+620], %f371;
	ld.local.v4.f32 	{%f372, %f373, %f374, %f375}, [%rd3+624];
	st.global.f32 	[%rd36+624], %f372;
	st.global.f32 	[%rd36+628], %f373;
	st.global.f32 	[%rd36+632], %f374;
	st.global.f32 	[%rd36+636], %f375;
	ld.local.v4.f32 	{%f376, %f377, %f378, %f379}, [%rd3+640];
	st.global.f32 	[%rd36+640], %f376;
	st.global.f32 	[%rd36+644], %f377;
	st.global.f32 	[%rd36+648], %f378;
	st.global.f32 	[%rd36+652], %f379;
	ld.local.v4.f32 	{%f380, %f381, %f382, %f383}, [%rd3+656];
	st.global.f32 	[%rd36+656], %f380;
	st.global.f32 	[%rd36+660], %f381;
	st.global.f32 	[%rd36+664], %f382;
	st.global.f32 	[%rd36+668], %f383;
	ld.local.v4.f32 	{%f384, %f385, %f386, %f387}, [%rd3+672];
	st.global.f32 	[%rd36+672], %f384;
	st.global.f32 	[%rd36+676], %f385;
	st.global.f32 	[%rd36+680], %f386;
	st.global.f32 	[%rd36+684], %f387;
	ld.local.v4.f32 	{%f388, %f389, %f390, %f391}, [%rd3+688];
	st.global.f32 	[%rd36+688], %f388;
	st.global.f32 	[%rd36+692], %f389;
	st.global.f32 	[%rd36+696], %f390;
	st.global.f32 	[%rd36+700], %f391;
	ld.local.v4.f32 	{%f392, %f393, %f394, %f395}, [%rd3+704];
	st.global.f32 	[%rd36+704], %f392;
	st.global.f32 	[%rd36+708], %f393;
	st.global.f32 	[%rd36+712], %f394;
	st.global.f32 	[%rd36+716], %f395;
	ld.local.v4.f32 	{%f396, %f397, %f398, %f399}, [%rd3+720];
	st.global.f32 	[%rd36+720], %f396;
	st.global.f32 	[%rd36+724], %f397;
	st.global.f32 	[%rd36+728], %f398;
	st.global.f32 	[%rd36+732], %f399;
	ld.local.v4.f32 	{%f400, %f401, %f402, %f403}, [%rd3+736];
	st.global.f32 	[%rd36+736], %f400;
	st.global.f32 	[%rd36+740], %f401;
	st.global.f32 	[%rd36+744], %f402;
	st.global.f32 	[%rd36+748], %f403;
	ld.local.v4.f32 	{%f404, %f405, %f406, %f407}, [%rd3+752];
	st.global.f32 	[%rd36+752], %f404;
	st.global.f32 	[%rd36+756], %f405;
	st.global.f32 	[%rd36+760], %f406;
	st.global.f32 	[%rd36+764], %f407;
	ld.local.v4.f32 	{%f408, %f409, %f410, %f411}, [%rd3+768];
	st.global.f32 	[%rd36+768], %f408;
	st.global.f32 	[%rd36+772], %f409;
	st.global.f32 	[%rd36+776], %f410;
	st.global.f32 	[%rd36+780], %f411;
	ld.local.v4.f32 	{%f412, %f413, %f414, %f415}, [%rd3+784];
	st.global.f32 	[%rd36+784], %f412;
	st.global.f32 	[%rd36+788], %f413;
	st.global.f32 	[%rd36+792], %f414;
	st.global.f32 	[%rd36+796], %f415;
	ld.local.v4.f32 	{%f416, %f417, %f418, %f419}, [%rd3+800];
	st.global.f32 	[%rd36+800], %f416;
	st.global.f32 	[%rd36+804], %f417;
	st.global.f32 	[%rd36+808], %f418;
	st.global.f32 	[%rd36+812], %f419;
	ld.local.v4.f32 	{%f420, %f421, %f422, %f423}, [%rd3+816];
	st.global.f32 	[%rd36+816], %f420;
	st.global.f32 	[%rd36+820], %f421;
	st.global.f32 	[%rd36+824], %f422;
	st.global.f32 	[%rd36+828], %f423;
	ld.local.v4.f32 	{%f424, %f425, %f426, %f427}, [%rd3+832];
	st.global.f32 	[%rd36+832], %f424;
	st.global.f32 	[%rd36+836], %f425;
	st.global.f32 	[%rd36+840], %f426;
	st.global.f32 	[%rd36+844], %f427;
	ld.local.v4.f32 	{%f428, %f429, %f430, %f431}, [%rd3+848];
	st.global.f32 	[%rd36+848], %f428;
	st.global.f32 	[%rd36+852], %f429;
	st.global.f32 	[%rd36+856], %f430;
	st.global.f32 	[%rd36+860], %f431;
	ld.local.v4.f32 	{%f432, %f433, %f434, %f435}, [%rd3+864];
	st.global.f32 	[%rd36+864], %f432;
	st.global.f32 	[%rd36+868], %f433;
	st.global.f32 	[%rd36+872], %f434;
	st.global.f32 	[%rd36+876], %f435;
	ld.local.v4.f32 	{%f436, %f437, %f438, %f439}, [%rd3+880];
	st.global.f32 	[%rd36+880], %f436;
	st.global.f32 	[%rd36+884], %f437;
	st.global.f32 	[%rd36+888], %f438;
	st.global.f32 	[%rd36+892], %f439;
	ld.local.v4.f32 	{%f440, %f441, %f442, %f443}, [%rd3+896];
	st.global.f32 	[%rd36+896], %f440;
	st.global.f32 	[%rd36+900], %f441;
	st.global.f32 	[%rd36+904], %f442;
	st.global.f32 	[%rd36+908], %f443;
	ld.local.v4.f32 	{%f444, %f445, %f446, %f447}, [%rd3+912];
	st.global.f32 	[%rd36+912], %f444;
	st.global.f32 	[%rd36+916], %f445;
	st.global.f32 	[%rd36+920], %f446;
	st.global.f32 	[%rd36+924], %f447;
	ld.local.v4.f32 	{%f448, %f449, %f450, %f451}, [%rd3+928];
	st.global.f32 	[%rd36+928], %f448;
	st.global.f32 	[%rd36+932], %f449;
	st.global.f32 	[%rd36+936], %f450;
	st.global.f32 	[%rd36+940], %f451;
	ld.local.v4.f32 	{%f452, %f453, %f454, %f455}, [%rd3+944];
	st.global.f32 	[%rd36+944], %f452;
	st.global.f32 	[%rd36+948], %f453;
	st.global.f32 	[%rd36+952], %f454;
	st.global.f32 	[%rd36+956], %f455;
	ld.local.v4.f32 	{%f456, %f457, %f458, %f459}, [%rd3+960];
	st.global.f32 	[%rd36+960], %f456;
	st.global.f32 	[%rd36+964], %f457;
	st.global.f32 	[%rd36+968], %f458;
	st.global.f32 	[%rd36+972], %f459;
	ld.local.v4.f32 	{%f460, %f461, %f462, %f463}, [%rd3+976];
	st.global.f32 	[%rd36+976], %f460;
	st.global.f32 	[%rd36+980], %f461;
	st.global.f32 	[%rd36+984], %f462;
	st.global.f32 	[%rd36+988], %f463;
	ld.local.v4.f32 	{%f464, %f465, %f466, %f467}, [%rd3+992];
	st.global.f32 	[%rd36+992], %f464;
	st.global.f32 	[%rd36+996], %f465;
	st.global.f32 	[%rd36+1000], %f466;
	st.global.f32 	[%rd36+1004], %f467;
	ld.local.v4.f32 	{%f468, %f469, %f470, %f471}, [%rd3+1008];
	st.global.f32 	[%rd36+1008], %f468;
	st.global.f32 	[%rd36+1012], %f469;
	st.global.f32 	[%rd36+1016], %f470;
	st.global.f32 	[%rd36+1020], %f471;
$L__BB0_30:
	ret;

}


// ===== COMPILED SASS (sm_100) =====

	.target	sm_100

	.elftype	@"ET_EXEC"


//--------------------- .note.nv.tkinfo           --------------------------
	.section	.note.nv.tkinfo,"",@"SHT_NOTE"
	.sectionflags	@"SHF_NOTE_NV_TKINFO"
	.tkinfo
        /*0018*/ 	.word	0x00000002
        /*0030*/ 	.string	""
        /*0030*/ 	.string	"ptxas"
        /*0030*/ 	.string	"Cuda compilation tools, release 13.0, V13.0.88"
        /*0030*/ 	.string	"Build cuda_13.0.r13.0/compiler.36424714_0"
        /*0030*/ 	.string	"-arch sm_100 -m 64 "



//--------------------- .note.nv.cuinfo           --------------------------
	.section	.note.nv.cuinfo,"",@"SHT_NOTE"
	.sectionflags	@"SHF_NOTE_NV_CUINFO"
        /*0018*/ 	.short	0x0002
        /*001a*/ 	.short	0x0064
        /*001c*/ 	.short	0x0082
	.zero		2


//--------------------- .nv.info                  --------------------------
	.section	.nv.info,"",@"SHT_CUDA_INFO"
	.align	4


	//----- nvinfo : EIATTR_REGCOUNT
	.align		4
        /*0000*/ 	.byte	0x04, 0x2f
        /*0002*/ 	.short	(.L_1 - .L_0)
	.align		4
.L_0:
        /*0004*/ 	.word	index@(_Z37flashattn_streaming_16x16_kernel_tcPVPK6__halfS1_S1_Pfiif)
        /*0008*/ 	.word	0x00000023


	//----- nvinfo : EIATTR_FRAME_SIZE
	.align		4
.L_1:
        /*000c*/ 	.byte	0x04, 0x11
        /*000e*/ 	.short	(.L_3 - .L_2)
	.align		4
.L_2:
        /*0010*/ 	.word	index@($__internal_0_$__cuda_sm20_rcp_rn_f32_slowpath)
        /*0014*/ 	.word	0x00000480


	//----- nvinfo : EIATTR_FRAME_SIZE
	.align		4
.L_3:
        /*0018*/ 	.byte	0x04, 0x11
        /*001a*/ 	.short	(.L_5 - .L_4)
	.align		4
.L_4:
        /*001c*/ 	.word	index@(_Z37flashattn_streaming_16x16_kernel_tcPVPK6__halfS1_S1_Pfiif)
        /*0020*/ 	.word	0x00000480


	//----- nvinfo : EIATTR_MIN_STACK_SIZE
	.align		4
.L_5:
        /*0024*/ 	.byte	0x04, 0x12
        /*0026*/ 	.short	(.L_7 - .L_6)
	.align		4
.L_6:
        /*0028*/ 	.word	index@(_Z37flashattn_streaming_16x16_kernel_tcPVPK6__halfS1_S1_Pfiif)
        /*002c*/ 	.word	0x00000480
.L_7:


//--------------------- .nv.compat                --------------------------
	.section	.nv.compat,"",@"SHT_CUDA_COMPAT_INFO"
	.align	4
        /*0000*/ 	.byte	0x02, 0x09, 0x00, 0x00, 0x02, 0x02, 0x01, 0x00, 0x02, 0x05, 0x05, 0x00, 0x03, 0x07, 0x01, 0x01
        /*0010*/ 	.byte	0x02, 0x03, 0x00, 0x00, 0x02, 0x06, 0x01, 0x00, 0x04, 0x0b, 0x08, 0x00, 0x01, 0x00, 0x00, 0x00
        /*0020*/ 	.byte	0x00, 0x00, 0x00, 0x00


//--------------------- .nv.info._Z37flashattn_streaming_16x16_kernel_tcPVPK6__halfS1_S1_Pfiif --------------------------
	.section	.nv.info._Z37flashattn_streaming_16x16_kernel_tcPVPK6__halfS1_S1_Pfiif,"",@"SHT_CUDA_INFO"
	.sectionflags	@""
	.align	4


	//----- nvinfo : EIATTR_CUDA_API_VERSION
	.align		4
        /*0000*/ 	.byte	0x04, 0x37
        /*0002*/ 	.short	(.L_9 - .L_8)
.L_8:
        /*0004*/ 	.word	0x00000082


	//----- nvinfo : EIATTR_KPARAM_INFO
	.align		4
.L_9:
        /*0008*/ 	.byte	0x04, 0x17
        /*000a*/ 	.short	(.L_11 - .L_10)
.L_10:
        /*000c*/ 	.word	0x00000000
        /*0010*/ 	.short	0x0006
        /*0012*/ 	.short	0x0028
        /*0014*/ 	.byte	0x00, 0xf0, 0x11, 0x00


	//----- nvinfo : EIATTR_KPARAM_INFO
	.align		4
.L_11:
        /*0018*/ 	.byte	0x04, 0x17
        /*001a*/ 	.short	(.L_13 - .L_12)
.L_12:
        /*001c*/ 	.word	0x00000000
        /*0020*/ 	.short	0x0005
        /*0022*/ 	.short	0x0024
        /*0024*/ 	.byte	0x00, 0xf0, 0x11, 0x00


	//----- nvinfo : EIATTR_KPARAM_INFO
	.align		4
.L_13:
        /*0028*/ 	.byte	0x04, 0x17
        /*002a*/ 	.short	(.L_15 - .L_14)
.L_14:
        /*002c*/ 	.word	0x00000000
        /*0030*/ 	.short	0x0004
        /*0032*/ 	.short	0x0020
        /*0034*/ 	.byte	0x00, 0xf0, 0x11, 0x00


	//----- nvinfo : EIATTR_KPARAM_INFO
	.align		4
.L_15:
        /*0038*/ 	.byte	0x04, 0x17
        /*003a*/ 	.short	(.L_17 - .L_16)
.L_16:
        /*003c*/ 	.word	0x00000000
        /*0040*/ 	.short	0x0003
        /*0042*/ 	.short	0x0018
        /*0044*/ 	.byte	0x00, 0xf5, 0x21, 0x00


	//----- nvinfo : EIATTR_KPARAM_INFO
	.align		4
.L_17:
        /*0048*/ 	.byte	0x04, 0x17
        /*004a*/ 	.short	(.L_19 - .L_18)
.L_18:
        /*004c*/ 	.word	0x00000000
        /*0050*/ 	.short	0x0002
        /*0052*/ 	.short	0x0010
        /*0054*/ 	.byte	0x00, 0xf5, 0x21, 0x00


	//----- nvinfo : EIATTR_KPARAM_INFO
	.align		4
.L_19:
        /*0058*/ 	.byte	0x04, 0x17
        /*005a*/ 	.short	(.L_21 - .L_20)
.L_20:
        /*005c*/ 	.word	0x00000000
        /*0060*/ 	.short	0x0001
        /*0062*/ 	.short	0x0008
        /*0064*/ 	.byte	0x00, 0xf5, 0x21, 0x00


	//----- nvinfo : EIATTR_KPARAM_INFO
	.align		4
.L_21:
        /*0068*/ 	.byte	0x04, 0x17
        /*006a*/ 	.short	(.L_23 - .L_22)
.L_22:
        /*006c*/ 	.word	0x00000000
        /*0070*/ 	.short	0x0000
        /*0072*/ 	.short	0x0000
        /*0074*/ 	.byte	0x00, 0xf5, 0x21, 0x00


	//----- nvinfo : EIATTR_SPARSE_MMA_MASK
	.align		4
.L_23:
        /*0078*/ 	.byte	0x03, 0x50
        /*007a*/ 	.short	0x0000


	//----- nvinfo : EIATTR_WMMA_USED
	.align		4
        /*007c*/ 	.byte	0x01, 0x2b
	.zero		2


	//----- nvinfo : EIATTR_MAXREG_COUNT
	.align		4
        /*0080*/ 	.byte	0x03, 0x1b
        /*0082*/ 	.short	0x00ff


	//----- nvinfo : EIATTR_NUM_BARRIERS
	.align		4
        /*0084*/ 	.byte	0x02, 0x4c
        /*0086*/ 	.byte	0x01
	.zero		1


	//----- nvinfo : EIATTR_MERCURY_ISA_VERSION
	.align		4
        /*0088*/ 	.byte	0x03, 0x5f
        /*008a*/ 	.short	0x0101


	//----- nvinfo : EIATTR_COOP_GROUP_MASK_REGIDS
	.align		4
        /*008c*/ 	.byte	0x04, 0x29
        /*008e*/ 	.short	(.L_25 - .L_24)


	//   ....[0]....
.L_24:
        /*0090*/ 	.word	0xffffffff


	//   ....[1]....
        /*0094*/ 	.word	0xffffffff


	//   ....[2]....
        /*0098*/ 	.word	0xffffffff


	//   ....[3]....
        /*009c*/ 	.word	0xffffffff


	//   ....[4]....
        /*00a0*/ 	.word	0xffffffff


	//   ....[5]....
        /*00a4*/ 	.word	0xffffffff


	//   ....[6]....
        /*00a8*/ 	.word	0xffffffff


	//   ....[7]....
        /*00ac*/ 	.word	0xffffffff


	//   ....[8]....
        /*00b0*/ 	.word	0xffffffff


	//   ....[9]....
        /*00b4*/ 	.word	0xffffffff


	//   ....[10]....
        /*00b8*/ 	.word	0xffffffff


	//   ....[11]....
        /*00bc*/ 	.word	0xffffffff


	//   ....[12]....
        /*00c0*/ 	.word	0xffffffff


	//   ....[13]....
        /*00c4*/ 	.word	0xffffffff


	//   ....[14]....
        /*00c8*/ 	.word	0xffffffff


	//   ....[15]....
        /*00cc*/ 	.word	0xffffffff


	//   ....[16]....
        /*00d0*/ 	.word	0xffffffff


	//   ....[17]....
        /*00d4*/ 	.word	0xffffffff


	//   ....[18]....
        /*00d8*/ 	.word	0xffffffff


	//   ....[19]....
        /*00dc*/ 	.word	0xffffffff


	//----- nvinfo : EIATTR_COOP_GROUP_INSTR_OFFSETS
	.align		4
.L_25:
        /*00e0*/ 	.byte	0x04, 0x28
        /*00e2*/ 	.short	(.L_27 - .L_26)


	//   ....[0]....
.L_26:
        /*00e4*/ 	.word	0x00000ba0


	//   ....[1]....
        /*00e8*/ 	.word	0x00000bc0


	//   ....[2]....
        /*00ec*/ 	.word	0x00000be0


	//   ....[3]....
        /*00f0*/ 	.word	0x00000c00


	//   ....[4]....
        /*00f4*/ 	.word	0x00000c20


	//   ....[5]....
        /*00f8*/ 	.word	0x00000ce0


	//   ....[6]....
        /*00fc*/ 	.word	0x00000d50


	//   ....[7]....
        /*0100*/ 	.word	0x00000d80


	//   ....[8]....
        /*0104*/ 	.word	0x00000da0


	//   ....[9]....
        /*0108*/ 	.word	0x00000dc0


	//   ....[10]....
        /*010c*/ 	.word	0x00000e20


	//   ....[11]....
        /*0110*/ 	.word	0x00000e40


	//   ....[12]....
        /*0114*/ 	.word	0x00000e60


	//   ....[13]....
        /*0118*/ 	.word	0x00000e80


	//   ....[14]....
        /*011c*/ 	.word	0x00000ea0


	//   ....[15]....
        /*0120*/ 	.word	0x00000f60


	//   ....[16]....
        /*0124*/ 	.word	0x00000f90


	//   ....[17]....
        /*0128*/ 	.word	0x00000fb0


	//   ....[18]....
        /*012c*/ 	.word	0x00000fd0


	//   ....[19]....
        /*0130*/ 	.word	0x00000ff0


	//----- nvinfo : EIATTR_VRC_CTA_INIT_COUNT
	.align		4
.L_27:
        /*0134*/ 	.byte	0x02, 0x4a
	.zero		1
	.zero		1


	//----- nvinfo : EIATTR_EXIT_INSTR_OFFSETS
	.align		4
        /*0138*/ 	.byte	0x04, 0x1c
        /*013a*/ 	.short	(.L_29 - .L_28)


	//   ....[0]....
.L_28:
        /*013c*/ 	.word	0x00000050


	//   ....[1]....
        /*0140*/ 	.word	0x00000080


	//   ....[2]....
        /*0144*/ 	.word	0x00001da0


	//   ....[3]....
        /*0148*/ 	.word	0x00003200


	//----- nvinfo : EIATTR_CRS_STACK_SIZE
	.align		4
.L_29:
        /*014c*/ 	.byte	0x04, 0x1e
        /*014e*/ 	.short	(.L_31 - .L_30)
.L_30:
        /*0150*/ 	.word	0x00000000


	//----- nvinfo : EIATTR_CBANK_PARAM_SIZE
	.align		4
.L_31:
        /*0154*/ 	.byte	0x03, 0x19
        /*0156*/ 	.short	0x002c


	//----- nvinfo : EIATTR_PARAM_CBANK
	.align		4
        /*0158*/ 	.byte	0x04, 0x0a
        /*015a*/ 	.short	(.L_33 - .L_32)
	.align		4
.L_32:
        /*015c*/ 	.word	index@(.nv.constant0._Z37flashattn_streaming_16x16_kernel_tcPVPK6__halfS1_S1_Pfiif)
        /*0160*/ 	.short	0x0380
        /*0162*/ 	.short	0x002c


	//----- nvinfo : EIATTR_SW_WAR
	.align		4
.L_33:
        /*0164*/ 	.byte	0x04, 0x36
        /*0166*/ 	.short	(.L_35 - .L_34)
.L_34:
        /*0168*/ 	.word	0x00000008
.L_35:


//--------------------- .nv.callgraph             --------------------------
	.section	.nv.callgraph,"",@"SHT_CUDA_CALLGRAPH"
	.align	4
	.sectionentsize	8
	.align		4
        /*0000*/ 	.word	0x00000000
	.align		4
        /*0004*/ 	.word	0xffffffff
	.align		4
        /*0008*/ 	.word	0x00000000
	.align		4
        /*000c*/ 	.word	0xfffffffe
	.align		4
        /*0010*/ 	.word	0x00000000
	.align		4
        /*0014*/ 	.word	0xfffffffd
	.align		4
        /*0018*/ 	.word	0x00000000
	.align		4
        /*001c*/ 	.word	0xfffffffc


//--------------------- .text._Z37flashattn_streaming_16x16_kernel_tcPVPK6__halfS1_S1_Pfiif --------------------------
	.section	.text._Z37flashattn_streaming_16x16_kernel_tcPVPK6__halfS1_S1_Pfiif,"ax",@progbits
	.align	128
        .global         _Z37flashattn_streaming_16x16_kernel_tcPVPK6__halfS1_S1_Pfiif
        .type           _Z37flashattn_streaming_16x16_kernel_tcPVPK6__halfS1_S1_Pfiif,@function
        .size           _Z37flashattn_streaming_16x16_kernel_tcPVPK6__halfS1_S1_Pfiif,(.L_x_21 - _Z37flashattn_streaming_16x16_kernel_tcPVPK6__halfS1_S1_Pfiif)
        .other          _Z37flashattn_streaming_16x16_kernel_tcPVPK6__halfS1_S1_Pfiif,@"STO_CUDA_ENTRY STV_DEFAULT"
_Z37flashattn_streaming_16x16_kernel_tcPVPK6__halfS1_S1_Pfiif:
.text._Z37flashattn_streaming_16x16_kernel_tcPVPK6__halfS1_S1_Pfiif:
[----:B------:R-:W0:Y:S08]  /*0000*/  LDC R1, c[0x0][0x37c] ;  /* 0x0000df00ff017b82 */ /* 0x000e300000000800 */
[----:B------:R-:W1:Y:S01]  /*0010*/  S2UR UR17, SR_CTAID.X ;  /* 0x00000000001179c3 */ /* 0x000e620000002500 */
[----:B0-----:R-:W-:-:S07]  /*0020*/  VIADD R1, R1, 0xfffffb80 ;  /* 0xfffffb8001017836 */ /* 0x001fce0000000000 */
[----:B------:R-:W1:Y:S02]  /*0030*/  LDC R0, c[0x0][0x3a0] ;  /* 0x0000e800ff007b82 */ /* 0x000e640000000800 */
[----:B-1----:R-:W-:-:S13]  /*0040*/  ISETP.LE.AND P0, PT, R0, UR17, PT ;  /* 0x0000001100007c0c */ /* 0x002fda000bf03270 */
[----:B------:R-:W-:Y:S05]  /*0050*/  @P0 EXIT ;  /* 0x000000000000094d */ /* 0x000fea0003800000 */
[----:B------:R-:W0:Y:S02]  /*0060*/  S2R R24, SR_TID.X ;  /* 0x0000000000187919 */ /* 0x000e240000002100 */
[----:B0-----:R-:W-:-:S13]  /*0070*/  ISETP.GT.U32.AND P0, PT, R24, 0x1f, PT ;  /* 0x0000001f1800780c */ /* 0x001fda0003f04070 */
[----:B------:R-:W-:Y:S05]  /*0080*/  @P0 EXIT ;  /* 0x000000000000094d */ /* 0x000fea0003800000 */
[----:B------:R-:W0:Y:S01]  /*0090*/  S2R R5, SR_LANEID ;  /* 0x0000000000057919 */ /* 0x000e220000000000 */
[----:B------:R-:W1:Y:S01]  /*00a0*/  LDCU.64 UR4, c[0x0][0x380] ;  /* 0x00007000ff0477ac */ /* 0x000e620008000a00 */
[----:B------:R-:W-:Y:S01]  /*00b0*/  IMAD.MOV.U32 R3, RZ, RZ, RZ ;  /* 0x000000ffff037224 */ /* 0x000fe200078e00ff */
[----:B------:R-:W2:Y:S01]  /*00c0*/  LDCU.64 UR14, c[0x0][0x358] ;  /* 0x00006b00ff0e77ac */ /* 0x000ea20008000a00 */
[----:B-1----:R-:W-:Y:S01]  /*00d0*/  UIMAD.WIDE.U32 UR4, UR17, 0x200, UR4 ;  /* 0x00000200110478a5 */ /* 0x002fe2000f8e0004 */
[----:B0-----:R-:W-:Y:S02]  /*00e0*/  LOP3.LUT R2, R5, 0x3, RZ, 0xc0, !PT ;  /* 0x0000000305027812 */ /* 0x001fe400078ec0ff */
[----:B------:R-:W-:-:S05]  /*00f0*/  SHF.R.U32.HI R5, RZ, 0x2, R5 ;  /* 0x00000002ff057819 */ /* 0x000fca0000011605 */
[----:B------:R-:W-:-:S03]  /*0100*/  IMAD.WIDE.U32 R2, R5, 0x8, R2 ;  /* 0x0000000805027825 */ /* 0x000fc600078e0002 */
[----:B------:R-:W-:-:S04]  /*0110*/  LEA R4, P0, R2, UR4, 0x2 ;  /* 0x0000000402047c11 */ /* 0x000fc8000f8010ff */
[----:B------:R-:W-:-:S05]  /*0120*/  LEA.HI.X R5, R2, UR5, R3, 0x2, P0 ;  /* 0x0000000502057c11 */ /* 0x000fca00080f1403 */
[----:B--2---:R0:W5:Y:S04]  /*0130*/  LDG.E R8, desc[UR14][R4.64] ;  /* 0x0000000e04087981 */ /* 0x004168000c1e1900 */
[----:B------:R0:W5:Y:S04]  /*0140*/  LDG.E R9, desc[UR14][R4.64+0x100] ;  /* 0x0001000e04097981 */ /* 0x000168000c1e1900 */
[----:B------:R0:W5:Y:S04]  /*0150*/  LDG.E R10, desc[UR14][R4.64+0x10] ;  /* 0x0000100e040a7981 */ /* 0x000168000c1e1900 */
[----:B------:R0:W5:Y:S01]  /*0160*/  LDG.E R11, desc[UR14][R4.64+0x110] ;  /* 0x0001100e040b7981 */ /* 0x000162000c1e1900 */
[----:B------:R-:W-:Y:S01]  /*0170*/  LOP3.LUT R24, R24, 0x1f, RZ, 0xc0, !PT ;  /* 0x0000001f18187812 */ /* 0x000fe200078ec0ff */
[----:B------:R-:W-:Y:S03]  /*0180*/  BSSY.RECONVERGENT B0, `(.L_x_0) ;  /* 0x000004f000007945 */ /* 0x000fe60003800200 */
[----:B------:R-:W-:-:S13]  /*0190*/  ISETP.NE.AND P0, PT, R24, RZ, PT ;  /* 0x000000ff1800720c */ /* 0x000fda0003f05270 */
[----:B0-----:R-:W-:Y:S05]  /*01a0*/  @P0 BRA `(.L_x_1) ;  /* 0x0000000400300947 */ /* 0x001fea0003800000 */
[----:B------:R-:W-:Y:S01]  /*01b0*/  MOV R4, 0xf149f2ca ;  /* 0xf149f2ca00047802 */ /* 0x000fe20000000f00 */
[----:B------:R-:W-:Y:S01]  /*01c0*/  IMAD.MOV.U32 R5, RZ, RZ, -0xeb60d36 ;  /* 0xf149f2caff057424 */ /* 0x000fe200078e00ff */
[----:B------:R-:W-:Y:S01]  /*01d0*/  MOV R7, 0xf149f2ca ;  /* 0xf149f2ca00077802 */ /* 0x000fe20000000f00 */
[----:B------:R-:W-:Y:S01]  /*01e0*/  IMAD.MOV.U32 R6, RZ, RZ, -0xeb60d36 ;  /* 0xf149f2caff067424 */ /* 0x000fe200078e00ff */
[----:B------:R0:W-:Y:S04]  /*01f0*/  STL.128 [R1+0x80], RZ ;  /* 0x000080ff01007387 */ /* 0x0001e80000100c00 */
[----:B------:R0:W-:Y:S04]  /*0200*/  STL.128 [R1], R4 ;  /* 0x0000000401007387 */ /* 0x0001e80000100c00 */
[----:B------:R0:W-:Y:S04]  /*0210*/  STL.128 [R1+0x10], R4 ;  /* 0x0000100401007387 */ /* 0x0001e80000100c00 */
[----:B------:R0:W-:Y:S04]  /*0220*/  STL.128 [R1+0x20], R4 ;  /* 0x0000200401007387 */ /* 0x0001e80000100c00 */
[----:B------:R0:W-:Y:S04]  /*0230*/  STL.128 [R1+0x30], R4 ;  /* 0x0000300401007387 */ /* 0x0001e80000100c00 */
[----:B------:R0:W-:Y:S04]  /*0240*/  STL.128 [R1+0x90], RZ ;  /* 0x000090ff01007387 */ /* 0x0001e80000100c00 */
        /* <DEDUP_REMOVED lines=65> */
[----:B------:R0:W-:Y:S02]  /*0660*/  STL.128 [R1+0x470], RZ ;  /* 0x000470ff01007387 */ /* 0x0001e40000100c00 */
.L_x_1:
[----:B------:R-:W-:Y:S05]  /*0670*/  BSYNC.RECONVERGENT B0 ;  /* 0x0000000000007941 */ /* 0x000fea0003800200 */
.L_x_0:
[----:B------:R-:W1:Y:S01]  /*0680*/  LDCU UR12, c[0x0][0x3a4] ;  /* 0x00007480ff0c77ac */ /* 0x000e620008000800 */
[----:B------:R-:W-:Y:S01]  /*0690*/  VIADD R0, R1, 0x80 ;  /* 0x0000008001007836 */ /* 0x000fe20000000000 */
[----:B------:R-:W-:Y:S02]  /*06a0*/  UIMAD.WIDE.U32 UR18, UR17, 0x10, URZ ;  /* 0x00000010111278a5 */ /* 0x000fe4000f8e00ff */
[----:B-1----:R-:W-:-:S09]  /*06b0*/  UISETP.GE.AND UP0, UPT, UR12, 0x10, UPT ;  /* 0x000000100c00788c */ /* 0x002fd2000bf06270 */
[----:B------:R-:W-:Y:S05]  /*06c0*/  BRA.U !UP0, `(.L_x_2) ;  /* 0x0000001508b07547 */ /* 0x000fea000b800000 */
[----:B------:R-:W1:Y:S01]  /*06d0*/  S2UR UR8, SR_CgaCtaId ;  /* 0x00000000000879c3 */ /* 0x000e620000008800 */
[----:B------:R-:W-:Y:S02]  /*06e0*/  USHF.R.S32.HI UR9, URZ, 0x1f, UR12 ;  /* 0x0000001fff097899 */ /* 0x000fe4000801140c */
[----:B------:R-:W-:Y:S01]  /*06f0*/  UIMAD.WIDE.U32 UR4, UR17, UR12, URZ ;  /* 0x0000000c110472a5 */ /* 0x000fe2000f8e00ff */
[----:B------:R-:W-:Y:S01]  /*0700*/  UMOV UR7, 0x400 ;  /* 0x0000040000077882 */ /* 0x000fe20000000000 */
[----:B------:R-:W-:Y:S02]  /*0710*/  UIMAD UR10, UR19, UR12, URZ ;  /* 0x0000000c130a72a4 */ /* 0x000fe4000f8e02ff */
[----:B------:R-:W-:Y:S02]  /*0720*/  UIMAD UR11, UR17, UR9, UR5 ;  /* 0x00000009110b72a4 */ /* 0x000fe4000f8e0205 */
[----:B------:R-:W-:Y:S02]  /*0730*/  UIADD3 UR5, UPT, UPT, UR7, 0x400, URZ ;  /* 0x0000040007057890 */ /* 0x000fe4000fffe0ff */
[----:B------:R-:W-:-:S02]  /*0740*/  UIMAD UR10, UR18, UR9, UR10 ;  /* 0x00000009120a72a4 */ /* 0x000fc4000f8e020a */
[----:B------:R-:W-:Y:S02]  /*0750*/  USHF.R.S32.HI UR6, URZ, 0x1f, UR12 ;  /* 0x0000001fff067899 */ /* 0x000fe4000801140c */
[----:B------:R-:W-:Y:S02]  /*0760*/  UIMAD.WIDE.U32 UR20, UR18, UR12, URZ ;  /* 0x0000000c121472a5 */ /* 0x000fe4000f8e00ff */
[----:B------:R-:W-:Y:S02]  /*0770*/  ULEA.HI UR6, UR6, UR12, URZ, 0x4 ;  /* 0x0000000c06067291 */ /* 0x000fe4000f8f20ff */
[----:B------:R-:W-:Y:S02]  /*0780*/  USHF.L.U32 UR22, UR4, 0x5, URZ ;  /* 0x0000000504167899 */ /* 0x000fe400080006ff */
[----:B------:R-:W-:Y:S02]  /*0790*/  USHF.L.U64.HI UR11, UR4, 0x5, UR11 ;  /* 0x00000005040b7899 */ /* 0x000fe4000801020b */
[----:B-1----:R-:W-:-:S02]  /*07a0*/  ULEA UR5, UR8, UR5, 0x18 ;  /* 0x0000000508057291 */ /* 0x002fc4000f8ec0ff */
[----:B------:R-:W-:Y:S02]  /*07b0*/  ULEA UR9, UR8, UR7, 0x18 ;  /* 0x0000000708097291 */ /* 0x000fe4000f8ec0ff */
[----:B------:R-:W-:Y:S02]  /*07c0*/  UIADD3 UR7, UPT, UPT, UR7, 0xa00, URZ ;  /* 0x00000a0007077890 */ /* 0x000fe4000fffe0ff */
[----:B------:R-:W-:Y:S01]  /*07d0*/  LEA R3, R24, UR5, 0x1 ;  /* 0x0000000518037c11 */ /* 0x000fe2000f8e08ff */
[----:B------:R-:W-:Y:S01]  /*07e0*/  UIADD3 UR10, UPT, UPT, UR21, UR10, URZ ;  /* 0x0000000a150a7290 */ /* 0x000fe2000fffe0ff */
[----:B------:R-:W-:Y:S01]  /*07f0*/  IMAD.U32 R2, RZ, RZ, UR9 ;  /* 0x00000009ff027e24 */ /* 0x000fe2000f8e00ff */
[----:B------:R-:W-:Y:S01]  /*0800*/  ULEA UR7, UR8, UR7, 0x18 ;  /* 0x0000000708077291 */ /* 0x000fe2000f8ec0ff */
[----:B------:R-:W-:Y:S01]  /*0810*/  IADD3 R3, PT, PT, R3, 0x20, RZ ;  /* 0x0000002003037810 */ /* 0x000fe20007ffe0ff */
[----:B------:R-:W-:Y:S02]  /*0820*/  USHF.R.S32.HI UR6, URZ, 0x4, UR6 ;  /* 0x00000004ff067899 */ /* 0x000fe40008011406 */
[----:B------:R-:W-:Y:S01]  /*0830*/  UIADD3 UR7, UPT, UPT, UR7, 0x4, URZ ;  /* 0x0000000407077890 */ /* 0x000fe2000fffe0ff */
[----:B------:R-:W-:-:S11]  /*0840*/  UMOV UR4, URZ ;  /* 0x000000ff00047c82 */ /* 0x000fd60008000000 */
.L_x_15:
[----:B0-----:R-:W1:Y:S01]  /*0850*/  S2R R16, SR_LANEID ;  /* 0x0000000000107919 */ /* 0x001e620000000000 */
[----:B------:R-:W0:Y:S01]  /*0860*/  LDC R23, c[0x0][0x3a4] ;  /* 0x0000e900ff177b82 */ /* 0x000e220000000800 */
[----:B------:R-:W2:Y:S01]  /*0870*/  LDCU.64 UR12, c[0x0][0x388] ;  /* 0x00007100ff0c77ac */ /* 0x000ea20008000a00 */
[----:B------:R-:W-:Y:S01]  /*0880*/  IMAD.MOV.U32 R17, RZ, RZ, RZ ;  /* 0x000000ffff117224 */ /* 0x000fe200078e00ff */
[----:B------:R-:W-:-:S04]  /*0890*/  USHF.L.U32 UR16, UR4, 0x4, URZ ;  /* 0x0000000404107899 */ /* 0x000fc800080006ff */
[----:B------:R-:W-:-:S04]  /*08a0*/  UIADD3 UR8, UP0, UPT, UR16, UR20, URZ ;  /* 0x0000001410087290 */ /* 0x000fc8000ff1e0ff */
[----:B------:R-:W-:Y:S02]  /*08b0*/  UIADD3.X UR9, UPT, UPT, URZ, UR10, URZ, UP0, !UPT ;  /* 0x0000000aff097290 */ /* 0x000fe400087fe4ff */
[----:B--2---:R-:W-:-:S04]  /*08c0*/  ULEA UR5, UP0, UR8, UR12, 0x1 ;  /* 0x0000000c08057291 */ /* 0x004fc8000f8008ff */
[----:B------:R-:W-:Y:S01]  /*08d0*/  ULEA.HI.X UR8, UR8, UR13, UR9, 0x1, UP0 ;  /* 0x0000000d08087291 */ /* 0x000fe200080f0c09 */
[----:B0-----:R-:W-:Y:S02]  /*08e0*/  SHF.R.U32.HI R4, RZ, 0x1, R23 ;  /* 0x00000001ff047819 */ /* 0x001fe40000011617 */
[----:B-1----:R-:W-:Y:S02]  /*08f0*/  SHF.R.U32.HI R19, RZ, 0x2, R16 ;  /* 0x00000002ff137819 */ /* 0x002fe40000011610 */
[----:B------:R-:W-:-:S05]  /*0900*/  LOP3.LUT R16, R16, 0x3, RZ, 0xc0, !PT ;  /* 0x0000000310107812 */ /* 0x000fca00078ec0ff */
[----:B------:R-:W-:-:S03]  /*0910*/  IMAD.WIDE.U32 R4, R19, R4, R16 ;  /* 0x0000000413047225 */ /* 0x000fc600078e0010 */
[----:B------:R-:W-:-:S04]  /*0920*/  LEA R20, P0, R4, UR5, 0x2 ;  /* 0x0000000504147c11 */ /* 0x000fc8000f8010ff */
[----:B------:R-:W-:-:S03]  /*0930*/  LEA.HI.X R21, R4, UR8, R5, 0x2, P0 ;  /* 0x0000000804157c11 */ /* 0x000fc600080f1405 */
[----:B------:R-:W-:Y:S02]  /*0940*/  IMAD.WIDE.U32 R22, R23, 0x10, R20 ;  /* 0x0000001017167825 */ /* 0x000fe400078e0014 */
[----:B------:R-:W2:Y:S04]  /*0950*/  LDG.E R17, desc[UR14][R20.64] ;  /* 0x0000000e14117981 */ /* 0x000ea8000c1e1900 */
[----:B------:R-:W3:Y:S04]  /*0960*/  LDG.E R18, desc[UR14][R22.64] ;  /* 0x0000000e16127981 */ /* 0x000ee8000c1e1900 */
[----:B------:R-:W4:Y:S04]  /*0970*/  LDG.E R25, desc[UR14][R20.64+0x10] ;  /* 0x0000100e14197981 */ /* 0x000f28000c1e1900 */
[----:B------:R-:W4:Y:S01]  /*0980*/  LDG.E R26, desc[UR14][R22.64+0x10] ;  /* 0x0000100e161a7981 */ /* 0x000f22000c1e1900 */
[----:B------:R-:W0:Y:S01]  /*0990*/  S2UR UR8, SR_CgaCtaId ;  /* 0x00000000000879c3 */ /* 0x000e220000008800 */
[----:B------:R-:W-:Y:S01]  /*09a0*/  IMAD R19, R19, 0x8, R16 ;  /* 0x0000000813137824 */ /* 0x000fe200078e0210 */
[----:B------:R-:W-:Y:S01]  /*09b0*/  UMOV UR5, 0x400 ;  /* 0x0000040000057882 */ /* 0x000fe20000000000 */
[----:B------:R-:W-:Y:S01]  /*09c0*/  UIADD3 UR4, UPT, UPT, UR4, 0x1, URZ ;  /* 0x0000000104047890 */ /* 0x000fe2000fffe0ff */
[----:B------:R-:W-:-:S02]  /*09d0*/  ISETP.GT.U32.AND P0, PT, R24, 0xf, PT ;  /* 0x0000000f1800780c */ /* 0x000fc40003f04070 */
[----:B------:R-:W-:Y:S01]  /*09e0*/  LEA R16, R19, R2, 0x3 ;  /* 0x0000000213107211 */ /* 0x000fe200078e18ff */
[----:B------:R-:W-:Y:S01]  /*09f0*/  UISETP.NE.AND UP0, UPT, UR4, UR6, UPT ;  /* 0x000000060400728c */ /* 0x000fe2000bf05270 */
[----:B------:R-:W-:Y:S01]  /*0a00*/  ISETP.GT.U32.AND P1, PT, R24, 0xf, PT ;  /* 0x0000000f1800780c */ /* 0x000fe20003f24070 */
[----:B0-----:R-:W-:-:S03]  /*0a10*/  ULEA UR5, UR8, UR5, 0x18 ;  /* 0x0000000508057291 */ /* 0x001fc6000f8ec0ff */
[----:B------:R-:W-:-:S03]  /*0a20*/  UMOV UR8, 0x40 ;  /* 0x0000004000087882 */ /* 0x000fc60000000000 */
[----:B------:R-:W-:Y:S01]  /*0a30*/  IMAD.U32 R2, RZ, RZ, UR5 ;  /* 0x00000005ff027e24 */ /* 0x000fe2000f8e00ff */
[----:B------:R-:W-:Y:S01]  /*0a40*/  UMOV UR5, UR7 ;  /* 0x0000000700057c82 */ /* 0x000fe20008000000 */
[----:B--2---:R-:W-:Y:S04]  /*0a50*/  MOVM.16.MT88 R4, R17 ;  /* 0x000000001104723a */ /* 0x004fe80000000000 */
[----:B---3--:R-:W0:Y:S04]  /*0a60*/  MOVM.16.MT88 R5, R18 ;  /* 0x000000001205723a */ /* 0x008e280000000000 */
[----:B----4-:R-:W-:Y:S04]  /*0a70*/  MOVM.16.MT88 R12, R25 ;  /* 0x00000000190c723a */ /* 0x010fe80000000000 */
[----:B------:R-:W1:Y:S01]  /*0a80*/  MOVM.16.MT88 R13, R26 ;  /* 0x000000001a0d723a */ /* 0x000e620000000000 */
[C---:B0----5:R-:W-:Y:S08]  /*0a90*/  HMMA.16816.F32 R4, R8.reuse, R4, RZ ;  /* 0x000000040804723c */ /* 0x061ff000000018ff */
[----:B-1----:R-:W-:Y:S11]  /*0aa0*/  HMMA.16816.F32 R12, R8, R12, RZ ;  /* 0x0000000c080c723c */ /* 0x002ff600000018ff */
[----:B------:R0:W-:Y:S04]  /*0ab0*/  STS.64 [R16], R4 ;  /* 0x0000000410007388 */ /* 0x0001e80000000a00 */
[----:B------:R1:W-:Y:S04]  /*0ac0*/  STS.64 [R16+0x200], R6 ;  /* 0x0002000610007388 */ /* 0x0003e80000000a00 */
[----:B------:R1:W-:Y:S04]  /*0ad0*/  STS.64 [R16+0x20], R12 ;  /* 0x0000200c10007388 */ /* 0x0003e80000000a00 */
[----:B------:R1:W-:Y:S01]  /*0ae0*/  STS.64 [R16+0x220], R14 ;  /* 0x0002200e10007388 */ /* 0x0003e20000000a00 */
[----:B0-----:R-:W-:Y:S01]  /*0af0*/  IMAD.MOV.U32 R4, RZ, RZ, R3 ;  /* 0x000000ffff047224 */ /* 0x001fe200078e0003 */
[----:B------:R-:W-:Y:S01]  /*0b00*/  LEA R5, R24, R2, 0x2 ;  /* 0x0000000218057211 */ /* 0x000fe200078e10ff */
[----:B------:R-:W-:Y:S06]  /*0b10*/  BAR.SYNC.DEFER_BLOCKING 0x0 ;  /* 0x0000000000007b1d */ /* 0x000fec0000010000 */
.L_x_7:
[----:B-1----:R-:W-:Y:S01]  /*0b20*/  VIADD R6, R5, UR8 ;  /* 0x0000000805067c36 */ /* 0x002fe20008000000 */
[----:B0-----:R-:W0:Y:S01]  /*0b30*/  @!P0 LDC R13, c[0x0][0x3a8] ;  /* 0x0000ea00ff0d8b82 */ /* 0x001e220000000800 */
[----:B------:R-:W-:Y:S01]  /*0b40*/  IMAD.MOV.U32 R7, RZ, RZ, -0xeb60d36 ;  /* 0xf149f2caff077424 */ /* 0x000fe200078e00ff */
[----:B------:R-:W-:Y:S01]  /*0b50*/  BSSY.RECONVERGENT B0, `(.L_x_3) ;  /* 0x0000018000007945 */ /* 0x000fe20003800200 */
[----:B------:R-:W-:Y:S01]  /*0b60*/  MOV R17, RZ ;  /* 0x000000ff00117202 */ /* 0x000fe20000000f00 */
[----:B------:R-:W0:Y:S02]  /*0b70*/  @!P0 LDS R12, [R6+-0x40] ;  /* 0xffffc000060c8984 */ /* 0x000e240000000800 */
[----:B0-----:R-:W-:Y:S01]  /*0b80*/  @!P0 FMUL R7, R12, R13 ;  /* 0x0000000d0c078220 */ /* 0x001fe20000400000 */
[----:B------:R-:W-:-:S04]  /*0b90*/  PLOP3.LUT P0, PT, P1, PT, PT, 0x80, 0x8 ;  /* 0x000000000008781c */ /* 0x000fc80000f0f070 */
[----:B------:R-:W0:Y:S02]  /*0ba0*/  SHFL.BFLY PT, R12, R7, 0x10, 0x1f ;  /* 0x0e001f00070c7f89 */ /* 0x000e2400000e0000 */
[----:B0-----:R-:W-:-:S05]  /*0bb0*/  FMNMX R12, R12, R7, !PT ;  /* 0x000000070c0c7209 */ /* 0x001fca0007800000 */
[----:B------:R-:W0:Y:S02]  /*0bc0*/  SHFL.BFLY PT, R13, R12, 0x8, 0x1f ;  /* 0x0d001f000c0d7f89 */ /* 0x000e2400000e0000 */
[----:B0-----:R-:W-:-:S05]  /*0bd0*/  FMNMX R13, R12, R13, !PT ;  /* 0x0000000d0c0d7209 */ /* 0x001fca0007800000 */
[----:B------:R-:W0:Y:S02]  /*0be0*/  SHFL.BFLY PT, R14, R13, 0x4, 0x1f ;  /* 0x0c801f000d0e7f89 */ /* 0x000e2400000e0000 */
[----:B0-----:R-:W-:-:S05]  /*0bf0*/  FMNMX R14, R13, R14, !PT ;  /* 0x0000000e0d0e7209 */ /* 0x001fca0007800000 */
[----:B------:R-:W0:Y:S02]  /*0c00*/  SHFL.BFLY PT, R15, R14, 0x2, 0x1f ;  /* 0x0c401f000e0f7f89 */ /* 0x000e2400000e0000 */
[----:B0-----:R-:W-:-:S05]  /*0c10*/  FMNMX R15, R14, R15, !PT ;  /* 0x0000000f0e0f7209 */ /* 0x001fca0007800000 */
[----:B------:R-:W0:Y:S02]  /*0c20*/  SHFL.BFLY PT, R16, R15, 0x1, 0x1f ;  /* 0x0c201f000f107f89 */ /* 0x000e2400000e0000 */
[----:B0-----:R-:W-:Y:S01]  /*0c30*/  FMNMX R16, R15, R16, !PT ;  /* 0x000000100f107209 */ /* 0x001fe20007800000 */
[----:B------:R-:W-:Y:S06]  /*0c40*/  @P0 BRA `(.L_x_4) ;  /* 0x0000000000200947 */ /* 0x000fec0003800000 */
[----:B------:R-:W-:-:S04]  /*0c50*/  FADD R7, -R16, R7 ;  /* 0x0000000710077221 */ /* 0x000fc80000000100 */
[----:B------:R-:W-:-:S05]  /*0c60*/  FMUL R7, R7, 1.4426950216293334961 ;  /* 0x3fb8aa3b07077820 */ /* 0x000fca0000400000 */
[----:B------:R-:W-:-:S13]  /*0c70*/  FSETP.GEU.AND P2, PT, R7, -126, PT ;  /* 0xc2fc00000700780b */ /* 0x000fda0003f4e000 */
[----:B------:R-:W-:-:S04]  /*0c80*/  @!P2 FMUL R7, R7, 0.5 ;  /* 0x3f0000000707a820 */ /* 0x000fc80000400000 */
[----:B------:R-:W0:Y:S02]  /*0c90*/  MUFU.EX2 R17, R7 ;  /* 0x0000000700117308 */ /* 0x000e240000000800 */
[----:B0-----:R-:W-:-:S05]  /*0ca0*/  @!P2 FMUL R17, R17, R17 ;  /* 0x000000111111a220 */ /* 0x001fca0000400000 */
[----:B------:R-:W-:-:S05]  /*0cb0*/  F2FP.F16.F32.PACK_AB R12, RZ, R17 ;  /* 0x00000011ff0c723e */ /* 0x000fca00000000ff */
[----:B------:R0:W-:Y:S02]  /*0cc0*/  STS.U16 [R4+-0x20], R12 ;  /* 0xffffe00c04007388 */ /* 0x0001e40000000400 */
.L_x_4:
[----:B------:R-:W-:Y:S05]  /*0cd0*/  BSYNC.RECONVERGENT B0 ;  /* 0x0000000000007941 */ /* 0x000fea0003800200 */
.L_x_3:
[----:B0-----:R-:W0:Y:S01]  /*0ce0*/  SHFL.BFLY PT, R12, R17, 0x10, 0x1f ;  /* 0x0e001f00110c7f89 */ /* 0x001e2200000e0000 */
[----:B------:R-:W-:Y:S01]  /*0cf0*/  ISETP.NE.AND P2, PT, R24, RZ, PT ;  /* 0x000000ff1800720c */ /* 0x000fe20003f45270 */
[----:B------:R-:W1:Y:S01]  /*0d00*/  @!P0 LDC R15, c[0x0][0x3a8] ;  /* 0x0000ea00ff0f8b82 */ /* 0x000e620000000800 */
[----:B------:R-:W-:Y:S01]  /*0d10*/  UIADD3 UR8, UPT, UPT, UR8, 0x80, URZ ;  /* 0x0000008008087890 */ /* 0x000fe2000fffe0ff */
[----:B------:R-:W-:Y:S03]  /*0d20*/  BSSY.RECONVERGENT B0, `(.L_x_5) ;  /* 0x0000023000007945 */ /* 0x000fe60003800200 */
[----:B------:R-:W-:Y:S01]  /*0d30*/  UISETP.NE.AND UP1, UPT, UR8, 0x440, UPT ;  /* 0x000004400800788c */ /* 0x000fe2000bf25270 */
[----:B0-----:R-:W-:-:S05]  /*0d40*/  FADD R12, R12, R17 ;  /* 0x000000110c0c7221 */ /* 0x001fca0000000000 */
[----:B------:R-:W0:Y:S02]  /*0d50*/  SHFL.BFLY PT, R7, R12, 0x8, 0x1f ;  /* 0x0d001f000c077f89 */ /* 0x000e2400000e0000 */
[----:B0-----:R-:W-:Y:S01]  /*0d60*/  FADD R7, R12, R7 ;  /* 0x000000070c077221 */ /* 0x001fe20000000000 */
[----:B------:R-:W-:-:S04]  /*0d70*/  IMAD.MOV.U32 R12, RZ, RZ, -0xeb60d36 ;  /* 0xf149f2caff0c7424 */ /* 0x000fc800078e00ff */
[----:B------:R-:W0:Y:S02]  /*0d80*/  SHFL.BFLY PT, R14, R7, 0x4, 0x1f ;  /* 0x0c801f00070e7f89 */ /* 0x000e2400000e0000 */
[----:B0-----:R-:W-:-:S05]  /*0d90*/  FADD R14, R7, R14 ;  /* 0x0000000e070e7221 */ /* 0x001fca0000000000 */
[----:B------:R-:W0:Y:S02]  /*0da0*/  SHFL.BFLY PT, R13, R14, 0x2, 0x1f ;  /* 0x0c401f000e0d7f89 */ /* 0x000e2400000e0000 */
[----:B0-----:R-:W-:-:S05]  /*0db0*/  FADD R13, R14, R13 ;  /* 0x0000000d0e0d7221 */ /* 0x001fca0000000000 */
[----:B------:R-:W0:Y:S02]  /*0dc0*/  SHFL.BFLY PT, R16, R13, 0x1, 0x1f ;  /* 0x0c201f000d107f89 */ /* 0x000e2400000e0000 */
[----:B0-----:R-:W-:-:S05]  /*0dd0*/  FADD R16, R13, R16 ;  /* 0x000000100d107221 */ /* 0x001fca0000000000 */
[----:B------:R-:W-:Y:S04]  /*0de0*/  @!P2 STS [UR5+-0x4], R16 ;  /* 0xfffffc10ff00a988 */ /* 0x000fe80008000805 */
[----:B------:R-:W1:Y:S02]  /*0df0*/  @!P0 LDS R6, [R6] ;  /* 0x0000000006068984 */ /* 0x000e640000000800 */
[----:B-1----:R-:W-:Y:S01]  /*0e00*/  @!P0 FMUL R12, R6, R15 ;  /* 0x0000000f060c8220 */ /* 0x002fe20000400000 */
[----:B------:R-:W-:-:S04]  /*0e10*/  IMAD.MOV.U32 R6, RZ, RZ, RZ ;  /* 0x000000ffff067224 */ /* 0x000fc800078e00ff */
        /* <DEDUP_REMOVED lines=18> */
[----:B------:R0:W-:Y:S02]  /*0f40*/  STS.U16 [R4], R7 ;  /* 0x0000000704007388 */ /* 0x0001e40000000400 */
.L_x_6:
[----:B------:R-:W-:Y:S05]  /*0f50*/  BSYNC.RECONVERGENT B0 ;  /* 0x0000000000007941 */ /* 0x000fea0003800200 */
.L_x_5:
[----:B0-----:R-:W0:Y:S01]  /*0f60*/  SHFL.BFLY PT, R7, R6, 0x10, 0x1f ;  /* 0x0e001f0006077f89 */ /* 0x001e2200000e0000 */
[----:B------:R-:W-:Y:S01]  /*0f70*/  IADD3 R4, PT, PT, R4, 0x40, RZ ;  /* 0x0000004004047810 */ /* 0x000fe20007ffe0ff */
[----:B0-----:R-:W-:-:S05]  /*0f80*/  FADD R7, R7, R6 ;  /* 0x0000000607077221 */ /* 0x001fca0000000000 */
[----:B------:R-:W0:Y:S02]  /*0f90*/  SHFL.BFLY PT, R12, R7, 0x8, 0x1f ;  /* 0x0d001f00070c7f89 */ /* 0x000e2400000e0000 */
[----:B0-----:R-:W-:-:S05]  /*0fa0*/  FADD R12, R7, R12 ;  /* 0x0000000c070c7221 */ /* 0x001fca0000000000 */
[----:B------:R-:W0:Y:S02]  /*0fb0*/  SHFL.BFLY PT, R13, R12, 0x4, 0x1f ;  /* 0x0c801f000c0d7f89 */ /* 0x000e2400000e0000 */
[----:B0-----:R-:W-:-:S05]  /*0fc0*/  FADD R13, R12, R13 ;  /* 0x0000000d0c0d7221 */ /* 0x001fca0000000000 */
[----:B------:R-:W0:Y:S02]  /*0fd0*/  SHFL.BFLY PT, R14, R13, 0x2, 0x1f ;  /* 0x0c401f000d0e7f89 */ /* 0x000e2400000e0000 */
[----:B0-----:R-:W-:-:S05]  /*0fe0*/  FADD R14, R13, R14 ;  /* 0x0000000e0d0e7221 */ /* 0x001fca0000000000 */
[----:B------:R-:W0:Y:S02]  /*0ff0*/  SHFL.BFLY PT, R15, R14, 0x1, 0x1f ;  /* 0x0c201f000e0f7f89 */ /* 0x000e2400000e0000 */
[----:B0-----:R-:W-:-:S05]  /*1000*/  FADD R15, R14, R15 ;  /* 0x0000000f0e0f7221 */ /* 0x001fca0000000000 */
[----:B------:R0:W-:Y:S01]  /*1010*/  @!P2 STS [UR5], R15 ;  /* 0x0000000fff00a988 */ /* 0x0001e20008000805 */
[----:B------:R-:W-:Y:S01]  /*1020*/  UIADD3 UR5, UPT, UPT, UR5, 0x8, URZ ;  /* 0x0000000805057890 */ /* 0x000fe2000fffe0ff */
[----:B------:R-:W-:Y:S11]  /*1030*/  BRA.U UP1, `(.L_x_7) ;  /* 0xfffffff901b87547 */ /* 0x000ff6000b83ffff */
[----:B------:R-:W1:Y:S01]  /*1040*/  S2R R12, SR_LANEID ;  /* 0x00000000000c7919 */ /* 0x000e620000000000 */
[----:B------:R-:W2:Y:S01]  /*1050*/  LDCU.64 UR12, c[0x0][0x390] ;  /* 0x00007200ff0c77ac */ /* 0x000ea20008000a00 */
[----:B------:R-:W-:Y:S01]  /*1060*/  IMAD.MOV.U32 R17, RZ, RZ, RZ ;  /* 0x000000ffff117224 */ /* 0x000fe200078e00ff */
[----:B------:R-:W-:-:S04]  /*1070*/  ULEA UR5, UP1, UR16, UR22, 0x5 ;  /* 0x0000001610057291 */ /* 0x000fc8000f8228ff */
[----:B------:R-:W-:Y:S02]  /*1080*/  ULEA.HI.X UR8, UR16, UR11, URZ, 0x5, UP1 ;  /* 0x0000000b10087291 */ /* 0x000fe400088f2cff */
[----:B--2---:R-:W-:-:S04]  /*1090*/  UIADD3 UR5, UP1, UPT, UR5, UR12, URZ ;  /* 0x0000000c05057290 */ /* 0x004fc8000ff3e0ff */
[----:B------:R-:W-:Y:S01]  /*10a0*/  UIADD3.X UR8, UPT, UPT, UR8, UR13, URZ, UP1, !UPT ;  /* 0x0000000d08087290 */ /* 0x000fe20008ffe4ff */
[----:B-1----:R-:W-:Y:S02]  /*10b0*/  LOP3.LUT R16, R12, 0x3, RZ, 0xc0, !PT ;  /* 0x000000030c107812 */ /* 0x002fe400078ec0ff */
[----:B------:R-:W-:-:S05]  /*10c0*/  SHF.R.U32.HI R5, RZ, 0x2, R12 ;  /* 0x00000002ff057819 */ /* 0x000fca000001160c */
[----:B------:R-:W-:Y:S01]  /*10d0*/  IMAD.WIDE.U32 R16, R5, 0x8, R16 ;  /* 0x0000000805107825 */ /* 0x000fe200078e0010 */
[----:B------:R-:W-:Y:S02]  /*10e0*/  BAR.SYNC.DEFER_BLOCKING 0x0 ;  /* 0x0000000000007b1d */ /* 0x000fe40000010000 */
[----:B------:R-:W-:-:S04]  /*10f0*/  LEA R4, P0, R16, UR5, 0x2 ;  /* 0x0000000510047c11 */ /* 0x000fc8000f8010ff */
[----:B------:R-:W-:-:S05]  /*1100*/  LEA.HI.X R5, R16, UR8, R17, 0x2, P0 ;  /* 0x0000000810057c11 */ /* 0x000fca00080f1411 */
[----:B------:R-:W2:Y:S04]  /*1110*/  LDG.E R20, desc[UR14][R4.64] ;  /* 0x0000000e04147981 */ /* 0x000ea8000c1e1900 */
[----:B------:R-:W3:Y:S04]  /*1120*/  LDG.E R17, desc[UR14][R4.64+0x100] ;  /* 0x0001000e04117981 */ /* 0x000ee8000c1e1900 */
[----:B------:R-:W4:Y:S04]  /*1130*/  LDG.E R18, desc[UR14][R4.64+0x10] ;  /* 0x0000100e04127981 */ /* 0x000f28000c1e1900 */
[----:B------:R2:W5:Y:S01]  /*1140*/  LDG.E R19, desc[UR14][R4.64+0x110] ;  /* 0x0001100e04137981 */ /* 0x000562000c1e1900 */
[----:B------:R-:W1:Y:S01]  /*1150*/  S2UR UR9, SR_CgaCtaId ;  /* 0x00000000000979c3 */ /* 0x000e620000008800 */
[--C-:B------:R-:W-:Y:S01]  /*1160*/  SHF.R.U32.HI R6, RZ, 0x3, R12.reuse ;  /* 0x00000003ff067819 */ /* 0x100fe2000001160c */
[----:B------:R-:W-:Y:S01]  /*1170*/  UMOV UR5, 0x400 ;  /* 0x0000040000057882 */ /* 0x000fe20000000000 */
[----:B------:R-:W-:Y:S01]  /*1180*/  LOP3.LUT R7, R12, 0x7, RZ, 0xc0, !PT ;  /* 0x000000070c077812 */ /* 0x000fe200078ec0ff */
[----:B------:R-:W-:Y:S01]  /*1190*/  UIADD3 UR8, UPT, UPT, UR5, 0x400, URZ ;  /* 0x0000040005087890 */ /* 0x000fe2000fffe0ff */
[----:B------:R-:W-:Y:S01]  /*11a0*/  BSSY.RECONVERGENT B0, `(.L_x_8) ;  /* 0x00000bc000007945 */ /* 0x000fe20003800200 */
[----:B------:R-:W-:Y:S01]  /*11b0*/  IMAD.SHL.U32 R14, R6, 0x8, RZ ;  /* 0x00000008060e7824 */ /* 0x000fe200078e00ff */
[----:B------:R-:W-:Y:S01]  /*11c0*/  SHF.R.U32.HI R6, RZ, 0x4, R12 ;  /* 0x00000004ff067819 */ /* 0x000fe2000001160c */
[----:B------:R-:W-:-:S03]  /*11d0*/  UIADD3 UR5, UPT, UPT, UR5, 0x600, URZ ;  /* 0x0000060005057890 */ /* 0x000fc6000fffe0ff */
[----:B------:R-:W-:Y:S02]  /*11e0*/  LOP3.LUT R7, R14, 0x8, R7, 0xe2, !PT ;  /* 0x000000080e077812 */ /* 0x000fe400078ee207 */
[----:B------:R-:W-:-:S05]  /*11f0*/  SHF.L.U32 R6, R6, 0x3, RZ ;  /* 0x0000000306067819 */ /* 0x000fca00000006ff */
[----:B------:R-:W-:Y:S01]  /*1200*/  IMAD R6, R7, 0x10, R6 ;  /* 0x0000001007067824 */ /* 0x000fe200078e0206 */
[----:B-1----:R-:W-:Y:S02]  /*1210*/  ULEA UR8, UR9, UR8, 0x18 ;  /* 0x0000000809087291 */ /* 0x002fe4000f8ec0ff */
[----:B------:R-:W-:Y:S01]  /*1220*/  ULEA UR5, UR9, UR5, 0x18 ;  /* 0x0000000509057291 */ /* 0x000fe2000f8ec0ff */
[----:B------:R-:W1:Y:S03]  /*1230*/  LDCU UR9, c[0x0][0x3a8] ;  /* 0x00007500ff0977ac */ /* 0x000e660008000800 */
[----:B------:R-:W-:Y:S02]  /*1240*/  LEA R21, R6, UR8, 0x1 ;  /* 0x0000000806157c11 */ /* 0x000fe4000f8e08ff */
[----:B------:R-:W-:-:S03]  /*1250*/  LEA R16, R16, UR5, 0x3 ;  /* 0x0000000510107c11 */ /* 0x000fc6000f8e18ff */
[----:B0-----:R-:W-:Y:S04]  /*1260*/  LDSM.16.M88.4 R12, [R21] ;  /* 0x00000000150c783b */ /* 0x001fe80000000200 */
[----:B--2---:R-:W-:Y:S04]  /*1270*/  MOVM.16.MT88 R4, R20 ;  /* 0x000000001404723a */ /* 0x004fe80000000000 */
[----:B---3--:R-:W0:Y:S04]  /*1280*/  MOVM.16.MT88 R5, R17 ;  /* 0x000000001105723a */ /* 0x008e280000000000 */
[----:B----4-:R-:W-:Y:S04]  /*1290*/  MOVM.16.MT88 R18, R18 ;  /* 0x000000001212723a */ /* 0x010fe80000000000 */
[----:B-----5:R-:W2:Y:S01]  /*12a0*/  MOVM.16.MT88 R19, R19 ;  /* 0x000000001313723a */ /* 0x020ea20000000000 */
[C---:B0-----:R-:W-:Y:S08]  /*12b0*/  HMMA.16816.F32 R4, R12.reuse, R4, RZ ;  /* 0x000000040c04723c */ /* 0x041ff000000018ff */
[----:B--2---:R-:W-:Y:S11]  /*12c0*/  HMMA.16816.F32 R12, R12, R18, RZ ;  /* 0x000000120c0c723c */ /* 0x004ff600000018ff */
[----:B------:R0:W-:Y:S04]  /*12d0*/  STS.64 [R16], R4 ;  /* 0x0000000410007388 */ /* 0x0001e80000000a00 */
[----:B------:R0:W-:Y:S04]  /*12e0*/  STS.64 [R16+0x200], R6 ;  /* 0x0002000610007388 */ /* 0x0001e80000000a00 */
[----:B------:R0:W-:Y:S04]  /*12f0*/  STS.64 [R16+0x20], R12 ;  /* 0x0000200c10007388 */ /* 0x0001e80000000a00 */
[----:B------:R0:W-:Y:S01]  /*1300*/  STS.64 [R16+0x220], R14 ;  /* 0x0002200e10007388 */ /* 0x0001e20000000a00 */
[----:B------:R-:W-:Y:S06]  /*1310*/  BAR.SYNC.DEFER_BLOCKING 0x0 ;  /* 0x0000000000007b1d */ /* 0x000fec0000010000 */
[----:B-1----:R-:W-:Y:S05]  /*1320*/  @P2 BRA `(.L_x_9) ;  /* 0x00000008008c2947 */ /* 0x002fea0003800000 */
[----:B------:R-:W-:-:S07]  /*1330*/  IMAD.MOV.U32 R25, RZ, RZ, RZ ;  /* 0x000000ffff197224 */ /* 0x000fce00078e00ff */
.L_x_14:
[----:B------:R-:W1:Y:S01]  /*1340*/  S2UR UR8, SR_CgaCtaId ;  /* 0x00000000000879c3 */ /* 0x000e620000008800 */
[----:B------:R-:W-:Y:S02]  /*1350*/  UMOV UR5, 0x400 ;  /* 0x0000040000057882 */ /* 0x000fe40000000000 */
[----:B-1----:R-:W-:Y:S02]  /*1360*/  ULEA UR12, UR8, UR5, 0x18 ;  /* 0x00000005080c7291 */ /* 0x002fe4000f8ec0ff */
[----:B------:R-:W-:-:S04]  /*1370*/  UIADD3 UR5, UPT, UPT, UR5, 0xa00, URZ ;  /* 0x00000a0005057890 */ /* 0x000fc8000fffe0ff */
[----:B------:R-:W-:Y:S01]  /*1380*/  MOV R2, UR12 ;  /* 0x0000000c00027c02 */ /* 0x000fe20008000f00 */
[----:B------:R-:W-:-:S04]  /*1390*/  ULEA UR5, UR8, UR5, 0x18 ;  /* 0x0000000508057291 */ /* 0x000fc8000f8ec0ff */
[C---:B0-----:R-:W-:Y:S02]  /*13a0*/  IMAD R16, R25.reuse, 0x40, R2 ;  /* 0x0000004019107824 */ /* 0x041fe400078e0202 */
[----:B------:R-:W-:-:S03]  /*13b0*/  LEA R31, R25, UR5, 0x2 ;  /* 0x00000005191f7c11 */ /* 0x000fc6000f8e10ff */
[----:B------:R-:W0:Y:S04]  /*13c0*/  LDS.128 R12, [R16] ;  /* 0x00000000100c7984 */ /* 0x000e280000000c00 */
[----:B------:R-:W1:Y:S04]  /*13d0*/  LDS.128 R4, [R16+0x10] ;  /* 0x0000100010047984 */ /* 0x000e680000000c00 */
[----:B------:R-:W2:Y:S01]  /*13e0*/  LDS R31, [R31] ;  /* 0x000000001f1f7984 */ /* 0x000ea20000000800 */
[----:B0-----:R-:W-:Y:S01]  /*13f0*/  FMUL R12, R12, UR9 ;  /* 0x000000090c0c7c20 */ /* 0x001fe20008400000 */
[----:B------:R-:W-:Y:S01]  /*1400*/  FMUL R13, R13, UR9 ;  /* 0x000000090d0d7c20 */ /* 0x000fe20008400000 */
[----:B------:R-:W-:Y:S01]  /*1410*/  FMUL R18, R14, UR9 ;  /* 0x000000090e127c20 */ /* 0x000fe20008400000 */
[----:B------:R-:W-:Y:S01]  /*1420*/  FMUL R20, R15, UR9 ;  /* 0x000000090f147c20 */ /* 0x000fe20008400000 */
[----:B-1----:R-:W-:Y:S01]  /*1430*/  FMUL R4, R4, UR9 ;  /* 0x0000000904047c20 */ /* 0x002fe20008400000 */
[----:B------:R-:W-:Y:S01]  /*1440*/  FMNMX R12, R12, -1.00000001504746621988e+30, !PT ;  /* 0xf149f2ca0c0c7809 */ /* 0x000fe20007800000 */
[----:B------:R-:W-:Y:S01]  /*1450*/  FMUL R5, R5, UR9 ;  /* 0x0000000905057c20 */ /* 0x000fe20008400000 */
[----:B--2---:R-:W-:-:S02]  /*1460*/  FSETP.GTU.AND P1, PT, R31, RZ, PT ;  /* 0x000000ff1f00720b */ /* 0x004fc40003f2c000 */
[----:B------:R-:W-:-:S04]  /*1470*/  FSETP.GT.AND P0, PT, R13, R12, PT ;  /* 0x0000000c0d00720b */ /* 0x000fc80003f04000 */
[----:B------:R-:W-:Y:S02]  /*1480*/  FSEL R17, R13, R12, P0 ;  /* 0x0000000c0d117208 */ /* 0x000fe40000000000 */
[----:B------:R-:W0:Y:S02]  /*1490*/  LDS.128 R12, [R16+0x20] ;  /* 0x00002000100c7984 */ /* 0x000e240000000c00 */
[----:B------:R-:W-:-:S04]  /*14a0*/  FSETP.GT.AND P0, PT, R18, R17, PT ;  /* 0x000000111200720b */ /* 0x000fc80003f04000 */
[----:B------:R-:W-:Y:S01]  /*14b0*/  FSEL R17, R18, R17, P0 ;  /* 0x0000001112117208 */ /* 0x000fe20000000000 */
[----:B------:R-:W-:-:S03]  /*14c0*/  FMUL R18, R7, UR9 ;  /* 0x0000000907127c20 */ /* 0x000fc60008400000 */
[----:B------:R-:W-:-:S04]  /*14d0*/  FSETP.GT.AND P0, PT, R20, R17, PT ;  /* 0x000000111400720b */ /* 0x000fc80003f04000 */
[----:B------:R-:W-:-:S04]  /*14e0*/  FSEL R17, R20, R17, P0 ;  /* 0x0000001114117208 */ /* 0x000fc80000000000 */
[----:B------:R-:W-:-:S04]  /*14f0*/  FSETP.GT.AND P0, PT, R4, R17, PT ;  /* 0x000000110400720b */ /* 0x000fc80003f04000 */
[----:B------:R-:W-:Y:S01]  /*1500*/  FSEL R4, R4, R17, P0 ;  /* 0x0000001104047208 */ /* 0x000fe20000000000 */
[----:B------:R-:W-:-:S03]  /*1510*/  FMUL R17, R6, UR9 ;  /* 0x0000000906117c20 */ /* 0x000fc60008400000 */
[----:B------:R-:W-:-:S04]  /*1520*/  FSETP.GT.AND P0, PT, R5, R4, PT ;  /* 0x000000040500720b */ /* 0x000fc80003f04000 */
[----:B------:R-:W-:-:S04]  /*1530*/  FSEL R4, R5, R4, P0 ;  /* 0x0000000405047208 */ /* 0x000fc80000000000 */
[----:B------:R-:W-:-:S04]  /*1540*/  FSETP.GT.AND P0, PT, R17, R4, PT ;  /* 0x000000041100720b */ /* 0x000fc80003f04000 */
[----:B------:R-:W-:Y:S02]  /*1550*/  FSEL R17, R17, R4, P0 ;  /* 0x0000000411117208 */ /* 0x000fe40000000000 */
[----:B------:R-:W1:Y:S01]  /*1560*/  LDS.128 R4, [R16+0x30] ;  /* 0x0000300010047984 */ /* 0x000e620000000c00 */
[----:B0-----:R-:W-:Y:S01]  /*1570*/  FMUL R12, R12, UR9 ;  /* 0x000000090c0c7c20 */ /* 0x001fe20008400000 */
[CC--:B------:R-:W-:Y:S01]  /*1580*/  FSETP.GT.AND P0, PT, R18.reuse, R17.reuse, PT ;  /* 0x000000111200720b */ /* 0x0c0fe20003f04000 */
[----:B------:R-:W-:Y:S01]  /*1590*/  FMUL R13, R13, UR9 ;  /* 0x000000090d0d7c20 */ /* 0x000fe20008400000 */
[----:B------:R-:W-:Y:S02]  /*15a0*/  FMUL R15, R15, UR9 ;  /* 0x000000090f0f7c20 */ /* 0x000fe40008400000 */
[----:B------:R-:W-:-:S04]  /*15b0*/  FSEL R17, R18, R17, P0 ;  /* 0x0000001112117208 */ /* 0x000fc80000000000 */
[----:B------:R-:W-:-:S04]  /*15c0*/  FSETP.GT.AND P0, PT, R12, R17, PT ;  /* 0x000000110c00720b */ /* 0x000fc80003f04000 */
[----:B------:R-:W-:Y:S01]  /*15d0*/  FSEL R12, R12, R17, P0 ;  /* 0x000000110c0c7208 */ /* 0x000fe20000000000 */
[----:B------:R-:W-:-:S03]  /*15e0*/  FMUL R17, R14, UR9 ;  /* 0x000000090e117c20 */ /* 0x000fc60008400000 */
[----:B------:R-:W-:-:S04]  /*15f0*/  FSETP.GT.AND P0, PT, R13, R12, PT ;  /* 0x0000000c0d00720b */ /* 0x000fc80003f04000 */
[----:B------:R-:W-:-:S04]  /*1600*/  FSEL R12, R13, R12, P0 ;  /* 0x0000000c0d0c7208 */ /* 0x000fc80000000000 */
[----:B------:R-:W-:-:S04]  /*1610*/  FSETP.GT.AND P0, PT, R17, R12, PT ;  /* 0x0000000c1100720b */ /* 0x000fc80003f04000 */
[----:B------:R-:W-:-:S04]  /*1620*/  FSEL R12, R17, R12, P0 ;  /* 0x0000000c110c7208 */ /* 0x000fc80000000000 */
[----:B------:R-:W-:-:S04]  /*1630*/  FSETP.GT.AND P0, PT, R15, R12, PT ;  /* 0x0000000c0f00720b */ /* 0x000fc80003f04000 */
[----:B------:R-:W-:Y:S01]  /*1640*/  FSEL R12, R15, R12, P0 ;  /* 0x0000000c0f0c7208 */ /* 0x000fe20000000000 */
[----:B-1----:R-:W-:Y:S01]  /*1650*/  FMUL R13, R4, UR9 ;  /* 0x00000009040d7c20 */ /* 0x002fe20008400000 */
[----:B------:R-:W-:Y:S01]  /*1660*/  FMUL R5, R5, UR9 ;  /* 0x0000000905057c20 */ /* 0x000fe20008400000 */
[----:B------:R-:W-:Y:S01]  /*1670*/  FMUL R6, R6, UR9 ;  /* 0x0000000906067c20 */ /* 0x000fe20008400000 */
[----:B------:R-:W-:Y:S02]  /*1680*/  FMUL R4, R7, UR9 ;  /* 0x0000000907047c20 */ /* 0x000fe40008400000 */
[----:B------:R-:W-:-:S04]  /*1690*/  FSETP.GT.AND P0, PT, R13, R12, PT ;  /* 0x0000000c0d00720b */ /* 0x000fc80003f04000 */
[----:B------:R-:W-:-:S04]  /*16a0*/  FSEL R12, R13, R12, P0 ;  /* 0x0000000c0d0c7208 */ /* 0x000fc80000000000 */
[----:B------:R-:W-:-:S04]  /*16b0*/  FSETP.GT.AND P0, PT, R5, R12, PT ;  /* 0x0000000c0500720b */ /* 0x000fc80003f04000 */
[----:B------:R-:W-:-:S04]  /*16c0*/  FSEL R5, R5, R12, P0 ;  /* 0x0000000c05057208 */ /* 0x000fc80000000000 */
[----:B------:R-:W-:-:S04]  /*16d0*/  FSETP.GT.AND P0, PT, R6, R5, PT ;  /* 0x000000050600720b */ /* 0x000fc80003f04000 */
[----:B------:R-:W-:-:S04]  /*16e0*/  FSEL R5, R6, R5, P0 ;  /* 0x0000000506057208 */ /* 0x000fc80000000000 */
[----:B------:R-:W-:-:S04]  /*16f0*/  FSETP.GT.AND P0, PT, R4, R5, PT ;  /* 0x000000050400720b */ /* 0x000fc80003f04000 */
[----:B------:R-:W-:Y:S01]  /*1700*/  FSEL R29, R4, R5, P0 ;  /* 0x00000005041d7208 */ /* 0x000fe20000000000 */
[----:B------:R-:W-:Y:S08]  /*1710*/  @!P1 BRA `(.L_x_10) ;  /* 0x0000000400849947 */ /* 0x000ff00003800000 */
[----:B------:R-:W-:-:S05]  /*1720*/  IMAD R28, R25, 0x4, R1 ;  /* 0x00000004191c7824 */ /* 0x000fca00078e0201 */
[----:B------:R-:W2:Y:S04]  /*1730*/  LDL R5, [R28] ;  /* 0x000000001c057983 */ /* 0x000ea80000100800 */
[----:B------:R-:W3:Y:S01]  /*1740*/  LDL R15, [R28+0x40] ;  /* 0x000040001c0f7983 */ /* 0x000ee20000100800 */
[----:B------:R-:W-:Y:S01]  /*1750*/  PLOP3.LUT P0, PT, PT, PT, PT, 0x80, 0x8 ;  /* 0x000000000008781c */ /* 0x000fe20003f0f070 */
[----:B------:R-:W-:Y:S01]  /*1760*/  IMAD.MOV.U32 R30, RZ, RZ, RZ ;  /* 0x000000ffff1e7224 */ /* 0x000fe200078e00ff */
[----:B------:R-:W-:Y:S01]  /*1770*/  BSSY.RECONVERGENT B1, `(.L_x_11) ;  /* 0x0000025000017945 */ /* 0x000fe20003800200 */
[----:B--2---:R-:W-:-:S13]  /*1780*/  FSETP.NEU.AND P2, PT, R5, -1.00000001504746621988e+30, PT ;  /* 0xf149f2ca0500780b */ /* 0x004fda0003f4d000 */
[----:B------:R-:W-:-:S05]  /*1790*/  @P2 FMNMX R4, R29, R5, !PT ;  /* 0x000000051d042209 */ /* 0x000fca0007800000 */
[--C-:B------:R-:W-:Y:S01]  /*17a0*/  @P2 FADD R6, R29, -R4.reuse ;  /* 0x800000041d062221 */ /* 0x100fe20000000000 */
[----:B------:R-:W-:Y:S01]  /*17b0*/  @P2 FADD R5, R5, -R4 ;  /* 0x8000000405052221 */ /* 0x000fe20000000000 */
[----:B------:R-:W-:Y:S02]  /*17c0*/  @P2 MOV R29, R4 ;  /* 0x00000004001d2202 */ /* 0x000fe40000000f00 */
[----:B------:R-:W-:Y:S01]  /*17d0*/  @P2 FMUL R12, R6, 1.4426950216293334961 ;  /* 0x3fb8aa3b060c2820 */ /* 0x000fe20000400000 */
[----:B------:R-:W-:Y:S01]  /*17e0*/  @P2 FMUL R5, R5, 1.4426950216293334961 ;  /* 0x3fb8aa3b05052820 */ /* 0x000fe20000400000 */
[----:B------:R-:W-:-:S03]  /*17f0*/  MOV R6, 0x3f800000 ;  /* 0x3f80000000067802 */ /* 0x000fc60000000f00 */
[----:B------:R-:W-:Y:S02]  /*1800*/  @P2 FSETP.GEU.AND P1, PT, R12, -126, PT ;  /* 0xc2fc00000c00280b */ /* 0x000fe40003f2e000 */
[----:B------:R-:W-:Y:S02]  /*1810*/  @P2 FSETP.GEU.AND P3, PT, R5, -126, PT ;  /* 0xc2fc00000500280b */ /* 0x000fe40003f6e000 */
[----:B------:R-:W-:Y:S02]  /*1820*/  @P2 PLOP3.LUT P0, PT, P1, PT, PT, 0x80, 0x8 ;  /* 0x000000000008281c */ /* 0x000fe40000f0f070 */
[----:B------:R-:W-:Y:S02]  /*1830*/  PLOP3.LUT P1, PT, PT, PT, PT, 0x80, 0x8 ;  /* 0x000000000008781c */ /* 0x000fe40003f2f070 */
[----:B------:R-:W-:-:S09]  /*1840*/  @P2 PLOP3.LUT P1, PT, P3, PT, PT, 0x80, 0x8 ;  /* 0x000000000008281c */ /* 0x000fd20001f2f070 */
[----:B------:R-:W-:-:S04]  /*1850*/  @!P0 FMUL R12, R12, 0.5 ;  /* 0x3f0000000c0c8820 */ /* 0x000fc80000400000 */
[----:B------:R-:W-:Y:S01]  /*1860*/  @!P1 FMUL R5, R5, 0.5 ;  /* 0x3f00000005059820 */ /* 0x000fe20000400000 */
[----:B------:R-:W0:Y:S08]  /*1870*/  @P2 MUFU.EX2 R13, R12 ;  /* 0x0000000c000d2308 */ /* 0x000e300000000800 */
[----:B------:R-:W1:Y:S01]  /*1880*/  @P2 MUFU.EX2 R7, R5 ;  /* 0x0000000500072308 */ /* 0x000e620000000800 */
[----:B0-----:R-:W-:-:S04]  /*1890*/  @!P0 FMUL R13, R13, R13 ;  /* 0x0000000d0d0d8220 */ /* 0x001fc80000400000 */
[----:B------:R-:W-:Y:S02]  /*18a0*/  @P2 IMAD.MOV.U32 R6, RZ, RZ, R13 ;  /* 0x000000ffff062224 */ /* 0x000fe400078e000d */
[----:B-1----:R-:W-:Y:S02]  /*18b0*/  @!P1 FMUL R7, R7, R7 ;  /* 0x0000000707079220 */ /* 0x002fe40000400000 */
[----:B------:R-:W-:-:S03]  /*18c0*/  FMUL R31, R31, R6 ;  /* 0x000000061f1f7220 */ /* 0x000fc60000400000 */
[----:B------:R-:W-:-:S05]  /*18d0*/  @P2 MOV R30, R7 ;  /* 0x00000007001e2202 */ /* 0x000fca0000000f00 */
[----:B---3--:R-:W-:-:S04]  /*18e0*/  FMUL R30, R15, R30 ;  /* 0x0000001e0f1e7220 */ /* 0x008fc80000400000 */
[----:B------:R-:W-:-:S04]  /*18f0*/  FADD R26, R30, R31 ;  /* 0x0000001f1e1a7221 */ /* 0x000fc80000000000 */
[----:B------:R-:W-:-:S04]  /*1900*/  FADD R7, R26, 9.9999999747524270788e-07 ;  /* 0x358637bd1a077421 */ /* 0x000fc80000000000 */
[----:B------:R-:W-:-:S05]  /*1910*/  VIADD R5, R7, 0x1800000 ;  /* 0x0180000007057836 */ /* 0x000fca0000000000 */
[----:B------:R-:W-:-:S04]  /*1920*/  LOP3.LUT R5, R5, 0x7f800000, RZ, 0xc0, !PT ;  /* 0x7f80000005057812 */ /* 0x000fc800078ec0ff */
[----:B------:R-:W-:-:S13]  /*1930*/  ISETP.GT.U32.AND P0, PT, R5, 0x1ffffff, PT ;  /* 0x01ffffff0500780c */ /* 0x000fda0003f04070 */
[----:B------:R-:W-:Y:S05]  /*1940*/  @P0 BRA `(.L_x_12) ;  /* 0x00000000000c0947 */ /* 0x000fea0003800000 */
[----:B------:R-:W-:-:S07]  /*1950*/  MOV R6, 0x1970 ;  /* 0x0000197000067802 */ /* 0x000fce0000000f00 */
[----:B------:R-:W-:Y:S05]  /*1960*/  CALL.REL.NOINC `($__internal_0_$__cuda_sm20_rcp_rn_f32_slowpath) ;  /* 0x0000001800287944 */ /* 0x000fea0003c00000 */
[----:B------:R-:W-:Y:S05]  /*1970*/  BRA `(.L_x_13) ;  /* 0x0000000000107947 */ /* 0x000fea0003800000 */
.L_x_12:
[----:B------:R-:W0:Y:S02]  /*1980*/  MUFU.RCP R16, R7 ;  /* 0x0000000700107308 */ /* 0x000e240000001000 */
[----:B0-----:R-:W-:-:S04]  /*1990*/  FFMA R4, R7, R16, -1 ;  /* 0xbf80000007047423 */ /* 0x001fc80000000010 */
[----:B------:R-:W-:-:S04]  /*19a0*/  FADD.FTZ R5, -R4, -RZ ;  /* 0x800000ff04057221 */ /* 0x000fc80000010100 */
[----:B------:R-:W-:-:S07]  /*19b0*/  FFMA R16, R16, R5, R16 ;  /* 0x0000000510107223 */ /* 0x000fce0000000010 */
.L_x_13:
[----:B------:R-:W-:Y:S05]  /*19c0*/  BSYNC.RECONVERGENT B1 ;  /* 0x0000000000017941 */ /* 0x000fea0003800200 */
.L_x_11:
[----:B------:R-:W-:-:S05]  /*19d0*/  IMAD R27, R25, 0x40, R0 ;  /* 0x00000040191b7824 */ /* 0x000fca00078e0200 */
[----:B------:R-:W2:Y:S04]  /*19e0*/  LDL.128 R12, [R27] ;  /* 0x000000001b0c7983 */ /* 0x000ea80000100c00 */
[----:B------:R-:W3:Y:S01]  /*19f0*/  LDL.128 R4, [R27+0x10] ;  /* 0x000010001b047983 */ /* 0x000ee20000100c00 */
[----:B------:R-:W0:Y:S01]  /*1a00*/  S2UR UR8, SR_CgaCtaId ;  /* 0x00000000000879c3 */ /* 0x000e220000008800 */
[----:B------:R-:W-:Y:S01]  /*1a10*/  UMOV UR5, 0x400 ;  /* 0x0000040000057882 */ /* 0x000fe20000000000 */
[-C--:B------:R-:W-:Y:S01]  /*1a20*/  FMUL R30, R30, R16.reuse ;  /* 0x000000101e1e7220 */ /* 0x080fe20000400000 */
[----:B------:R-:W-:Y:S01]  /*1a30*/  UIADD3 UR5, UPT, UPT, UR5, 0x600, URZ ;  /* 0x0000060005057890 */ /* 0x000fe2000fffe0ff */
[----:B------:R-:W-:-:S03]  /*1a40*/  FMUL R31, R31, R16 ;  /* 0x000000101f1f7220 */ /* 0x000fc60000400000 */
[----:B0-----:R-:W-:-:S06]  /*1a50*/  ULEA UR5, UR8, UR5, 0x18 ;  /* 0x0000000508057291 */ /* 0x001fcc000f8ec0ff */
[----:B------:R-:W-:-:S05]  /*1a60*/  LEA R32, R25, UR5, 0x6 ;  /* 0x0000000519207c11 */ /* 0x000fca000f8e30ff */
[----:B------:R-:W0:Y:S02]  /*1a70*/  LDS.128 R16, [R32] ;  /* 0x0000000020107984 */ /* 0x000e240000000c00 */
[----:B0-----:R-:W-:-:S04]  /*1a80*/  FMUL R21, R31, R16 ;  /* 0x000000101f157220 */ /* 0x001fc80000400000 */
[----:B--2---:R-:W-:Y:S01]  /*1a90*/  FFMA R20, R30, R12, R21 ;  /* 0x0000000c1e147223 */ /* 0x004fe20000000015 */
[----:B------:R-:W-:-:S04]  /*1aa0*/  FMUL R12, R31, R17 ;  /* 0x000000111f0c7220 */ /* 0x000fc80000400000 */
[C---:B------:R-:W-:Y:S01]  /*1ab0*/  FFMA R21, R30.reuse, R13, R12 ;  /* 0x0000000d1e157223 */ /* 0x040fe2000000000c */
[C---:B------:R-:W-:Y:S01]  /*1ac0*/  FMUL R13, R31.reuse, R18 ;  /* 0x000000121f0d7220 */ /* 0x040fe20000400000 */
[----:B------:R-:W-:Y:S02]  /*1ad0*/  FMUL R12, R31, R19 ;  /* 0x000000131f0c7220 */ /* 0x000fe40000400000 */
[----:B------:R-:W0:Y:S01]  /*1ae0*/  LDS.128 R16, [R32+0x10] ;  /* 0x0000100020107984 */ /* 0x000e220000000c00 */
[C---:B------:R-:W-:Y:S01]  /*1af0*/  FFMA R22, R30.reuse, R14, R13 ;  /* 0x0000000e1e167223 */ /* 0x040fe2000000000d */
[----:B------:R-:W-:-:S05]  /*1b00*/  FFMA R23, R30, R15, R12 ;  /* 0x0000000f1e177223 */ /* 0x000fca000000000c */
[----:B------:R-:W-:Y:S01]  /*1b10*/  STL.128 [R27], R20 ;  /* 0x000000141b007387 */ /* 0x000fe20000100c00 */
[C---:B0-----:R-:W-:Y:S01]  /*1b20*/  FMUL R13, R31.reuse, R16 ;  /* 0x000000101f0d7220 */ /* 0x041fe20000400000 */
[----:B------:R-:W-:-:S03]  /*1b30*/  FMUL R12, R31, R17 ;  /* 0x000000111f0c7220 */ /* 0x000fc60000400000 */
[C---:B---3--:R-:W-:Y:S01]  /*1b40*/  FFMA R16, R30.reuse, R4, R13 ;  /* 0x000000041e107223 */ /* 0x048fe2000000000d */
[----:B------:R-:W-:Y:S02]  /*1b50*/  FFMA R17, R30, R5, R12 ;  /* 0x000000051e117223 */ /* 0x000fe4000000000c */
[----:B------:R-:W2:Y:S01]  /*1b60*/  LDL.128 R12, [R27+0x20] ;  /* 0x000020001b0c7983 */ /* 0x000ea20000100c00 */
[C---:B------:R-:W-:Y:S01]  /*1b70*/  FMUL R5, R31.reuse, R18 ;  /* 0x000000121f057220 */ /* 0x040fe20000400000 */
[----:B------:R-:W-:-:S03]  /*1b80*/  FMUL R4, R31, R19 ;  /* 0x000000131f047220 */ /* 0x000fc60000400000 */
[C---:B------:R-:W-:Y:S01]  /*1b90*/  FFMA R18, R30.reuse, R6, R5 ;  /* 0x000000061e127223 */ /* 0x040fe20000000005 */
[----:B------:R-:W-:Y:S02]  /*1ba0*/  FFMA R19, R30, R7, R4 ;  /* 0x000000071e137223 */ /* 0x000fe40000000004 */
[----:B------:R-:W3:Y:S04]  /*1bb0*/  LDL.128 R4, [R27+0x30] ;  /* 0x000030001b047983 */ /* 0x000ee80000100c00 */
[----:B------:R-:W-:Y:S04]  /*1bc0*/  STL.128 [R27+0x10], R16 ;  /* 0x000010101b007387 */ /* 0x000fe80000100c00 */
[----:B------:R-:W0:Y:S02]  /*1bd0*/  LDS.128 R16, [R32+0x20] ;  /* 0x0000200020107984 */ /* 0x000e240000000c00 */
[C---:B0-----:R-:W-:Y:S01]  /*1be0*/  FMUL R21, R31.reuse, R16 ;  /* 0x000000101f157220 */ /* 0x041fe20000400000 */
[----:B------:R-:W-:-:S03]  /*1bf0*/  FMUL R20, R31, R17 ;  /* 0x000000111f147220 */ /* 0x000fc60000400000 */
[C---:B--2---:R-:W-:Y:S01]  /*1c00*/  FFMA R12, R30.reuse, R12, R21 ;  /* 0x0000000c1e0c7223 */ /* 0x044fe20000000015 */
[----:B------:R-:W-:Y:S01]  /*1c10*/  FFMA R13, R30, R13, R20 ;  /* 0x0000000d1e0d7223 */ /* 0x000fe20000000014 */
[C---:B------:R-:W-:Y:S01]  /*1c20*/  FMUL R21, R31.reuse, R18 ;  /* 0x000000121f157220 */ /* 0x040fe20000400000 */
[----:B------:R-:W-:-:S03]  /*1c30*/  FMUL R20, R31, R19 ;  /* 0x000000131f147220 */ /* 0x000fc60000400000 */
[C---:B------:R-:W-:Y:S01]  /*1c40*/  FFMA R14, R30.reuse, R14, R21 ;  /* 0x0000000e1e0e7223 */ /* 0x040fe20000000015 */
[----:B------:R-:W-:-:S05]  /*1c50*/  FFMA R15, R30, R15, R20 ;  /* 0x0000000f1e0f7223 */ /* 0x000fca0000000014 */
[----:B------:R-:W-:Y:S04]  /*1c60*/  STL.128 [R27+0x20], R12 ;  /* 0x0000200c1b007387 */ /* 0x000fe80000100c00 */
[----:B------:R-:W0:Y:S02]  /*1c70*/  LDS.128 R12, [R32+0x30] ;  /* 0x00003000200c7984 */ /* 0x000e240000000c00 */
[C---:B0-----:R-:W-:Y:S01]  /*1c80*/  FMUL R17, R31.reuse, R12 ;  /* 0x0000000c1f117220 */ /* 0x041fe20000400000 */
[C---:B------:R-:W-:Y:S01]  /*1c90*/  FMUL R16, R31.reuse, R13 ;  /* 0x0000000d1f107220 */ /* 0x040fe20000400000 */
[C---:B------:R-:W-:Y:S01]  /*1ca0*/  FMUL R19, R31.reuse, R14 ;  /* 0x0000000e1f137220 */ /* 0x040fe20000400000 */
[----:B------:R-:W-:Y:S01]  /*1cb0*/  FMUL R18, R31, R15 ;  /* 0x0000000f1f127220 */ /* 0x000fe20000400000 */
[C---:B---3--:R-:W-:Y:S01]  /*1cc0*/  FFMA R4, R30.reuse, R4, R17 ;  /* 0x000000041e047223 */ /* 0x048fe20000000011 */
[C---:B------:R-:W-:Y:S01]  /*1cd0*/  FFMA R5, R30.reuse, R5, R16 ;  /* 0x000000051e057223 */ /* 0x040fe20000000010 */
[C---:B------:R-:W-:Y:S01]  /*1ce0*/  FFMA R6, R30.reuse, R6, R19 ;  /* 0x000000061e067223 */ /* 0x040fe20000000013 */
[----:B------:R-:W-:-:S05]  /*1cf0*/  FFMA R7, R30, R7, R18 ;  /* 0x000000071e077223 */ /* 0x000fca0000000012 */
[----:B------:R0:W-:Y:S04]  /*1d00*/  STL.128 [R27+0x30], R4 ;  /* 0x000030041b007387 */ /* 0x0001e80000100c00 */
[----:B------:R0:W-:Y:S04]  /*1d10*/  STL [R28], R29 ;  /* 0x0000001d1c007387 */ /* 0x0001e80000100800 */
[----:B------:R0:W-:Y:S02]  /*1d20*/  STL [R28+0x40], R26 ;  /* 0x0000401a1c007387 */ /* 0x0001e40000100800 */
.L_x_10:
[----:B------:R-:W-:-:S04]  /*1d30*/  IADD3 R25, PT, PT, R25, 0x1, RZ ;  /* 0x0000000119197810 */ /* 0x000fc80007ffe0ff */
[----:B------:R-:W-:-:S13]  /*1d40*/  ISETP.NE.AND P0, PT, R25, 0x10, PT ;  /* 0x000000101900780c */ /* 0x000fda0003f05270 */
[----:B------:R-:W-:Y:S05]  /*1d50*/  @P0 BRA `(.L_x_14) ;  /* 0xfffffff400780947 */ /* 0x000fea000383ffff */
.L_x_9:
[----:B------:R-:W-:Y:S05]  /*1d60*/  BSYNC.RECONVERGENT B0 ;  /* 0x0000000000007941 */ /* 0x000fea0003800200 */
.L_x_8:
[----:B------:R-:W-:Y:S06]  /*1d70*/  BAR.SYNC.DEFER_BLOCKING 0x0 ;  /* 0x0000000000007b1d */ /* 0x000fec0000010000 */
[----:B------:R-:W-:Y:S05]  /*1d80*/  BRA.U UP0, `(.L_x_15) ;  /* 0xffffffe900b07547 */ /* 0x000fea000b83ffff */
.L_x_2:
[----:B------:R-:W-:-:S13]  /*1d90*/  ISETP.NE.AND P0, PT, R24, RZ, PT ;  /* 0x000000ff1800720c */ /* 0x000fda0003f05270 */
[----:B------:R-:W-:Y:S05]  /*1da0*/  @P0 EXIT ;  /* 0x000000000000094d */ /* 0x000fea0003800000 */
[----:B0-----:R-:W2:Y:S01]  /*1db0*/  LDL.128 R16, [R1+0x80] ;  /* 0x0000800001107983 */ /* 0x001ea20000100c00 */
[----:B------:R-:W0:Y:S03]  /*1dc0*/  LDCU.64 UR4, c[0x0][0x398] ;  /* 0x00007300ff0477ac */ /* 0x000e260008000a00 */
[----:B------:R-:W3:Y:S04]  /*1dd0*/  LDL.128 R20, [R1+0x90] ;  /* 0x0000900001147983 */ /* 0x000ee80000100c00 */
[----:B------:R-:W4:Y:S04]  /*1de0*/  LDL.128 R24, [R1+0xa0] ;  /* 0x0000a00001187983 */ /* 0x000f280000100c00 */
[----:B------:R-:W4:Y:S04]  /*1df0*/  LDL.128 R4, [R1+0xb0] ;  /* 0x0000b00001047983 */ /* 0x000f280000100c00 */
[----:B-----5:R-:W4:Y:S01]  /*1e00*/  LDL.128 R8, [R1+0xc0] ;  /* 0x0000c00001087983 */ /* 0x020f220000100c00 */
[----:B0-----:R-:W-:-:S03]  /*1e10*/  ULEA UR4, UP0, UR17, UR4, 0xa ;  /* 0x0000000411047291 */ /* 0x001fc6000f8050ff */
[----:B------:R-:W4:Y:S01]  /*1e20*/  LDL.128 R12, [R1+0xd0] ;  /* 0x0000d000010c7983 */ /* 0x000f220000100c00 */
[----:B------:R-:W-:Y:S02]  /*1e30*/  ULEA.HI.X UR5, UR17, UR5, URZ, 0xa, UP0 ;  /* 0x0000000511057291 */ /* 0x000fe400080f54ff */
[----:B------:R-:W-:-:S04]  /*1e40*/  IMAD.U32 R2, RZ, RZ, UR4 ;  /* 0x00000004ff027e24 */ /* 0x000fc8000f8e00ff */
[----:B------:R-:W-:-:S05]  /*1e50*/  MOV R3, UR5 ;  /* 0x0000000500037c02 */ /* 0x000fca0008000f00 */
[----:B--2---:R-:W-:Y:S04]  /*1e60*/  STG.E desc[UR14][R2.64], R16 ;  /* 0x0000001002007986 */ /* 0x004fe8000c10190e */
[----:B------:R-:W-:Y:S04]  /*1e70*/  STG.E desc[UR14][R2.64+0x4], R17 ;  /* 0x0000041102007986 */ /* 0x000fe8000c10190e */
[----:B------:R-:W-:Y:S04]  /*1e80*/  STG.E desc[UR14][R2.64+0x8], R18 ;  /* 0x0000081202007986 */ /* 0x000fe8000c10190e */
[----:B------:R0:W-:Y:S04]  /*1e90*/  STG.E desc[UR14][R2.64+0xc], R19 ;  /* 0x00000c1302007986 */ /* 0x0001e8000c10190e */
[----:B---3--:R-:W-:Y:S04]  /*1ea0*/  STG.E desc[UR14][R2.64+0x10], R20 ;  /* 0x0000101402007986 */ /* 0x008fe8000c10190e */
[----:B------:R-:W-:Y:S04]  /*1eb0*/  STG.E desc[UR14][R2.64+0x14], R21 ;  /* 0x0000141502007986 */ /* 0x000fe8000c10190e */
[----:B------:R-:W-:Y:S04]  /*1ec0*/  STG.E desc[UR14][R2.64+0x18], R22 ;  /* 0x0000181602007986 */ /* 0x000fe8000c10190e */
[----:B------:R1:W-:Y:S04]  /*1ed0*/  STG.E desc[UR14][R2.64+0x1c], R23 ;  /* 0x00001c1702007986 */ /* 0x0003e8000c10190e */
[----:B0-----:R-:W2:Y:S04]  /*1ee0*/  LDL.128 R16, [R1+0xe0] ;  /* 0x0000e00001107983 */ /* 0x001ea80000100c00 */
[----:B-1----:R-:W3:Y:S04]  /*1ef0*/  LDL.128 R20, [R1+0xf0] ;  /* 0x0000f00001147983 */ /* 0x002ee80000100c00 */
[----:B----4-:R-:W-:Y:S04]  /*1f00*/  STG.E desc[UR14][R2.64+0x20], R24 ;  /* 0x0000201802007986 */ /* 0x010fe8000c10190e */
[----:B------:R-:W-:Y:S04]  /*1f10*/  STG.E desc[UR14][R2.64+0x24], R25 ;  /* 0x0000241902007986 */ /* 0x000fe8000c10190e */
[----:B------:R-:W-:Y:S04]  /*1f20*/  STG.E desc[UR14][R2.64+0x28], R26 ;  /* 0x0000281a02007986 */ /* 0x000fe8000c10190e */
[----:B------:R0:W-:Y:S04]  /*1f30*/  STG.E desc[UR14][R2.64+0x2c], R27 ;  /* 0x00002c1b02007986 */ /* 0x0001e8000c10190e */
[----:B------:R-:W-:Y:S04]  /*1f40*/  STG.E desc[UR14][R2.64+0x30], R4 ;  /* 0x0000300402007986 */ /* 0x000fe8000c10190e */
        /* <DEDUP_REMOVED lines=11> */
[----:B0-----:R-:W3:Y:S04]  /*2000*/  LDL.128 R24, [R1+0x100] ;  /* 0x0001000001187983 */ /* 0x001ee80000100c00 */
[----:B-1----:R-:W3:Y:S04]  /*2010*/  LDL.128 R4, [R1+0x110] ;  /* 0x0001100001047983 */ /* 0x002ee80000100c00 */
[----:B----4-:R-:W4:Y:S04]  /*2020*/  LDL.128 R8, [R1+0x120] ;  /* 0x0001200001087983 */ /* 0x010f280000100c00 */
[----:B------:R-:W4:Y:S04]  /*2030*/  LDL.128 R12, [R1+0x130] ;  /* 0x00013000010c7983 */ /* 0x000f280000100c00 */
        /* <DEDUP_REMOVED lines=133> */
[----:B------:R-:W-:Y:S04]  /*2890*/  STG.E desc[UR14][R2.64+0x20c], R27 ;  /* 0x00020c1b02007986 */ /* 0x000fe8000c10190e */
        /* <DEDUP_REMOVED lines=13> */
[----:B------:R-:W3:Y:S04]  /*2970*/  LDL.128 R24, [R1+0x2f0] ;  /* 0x0002f00001187983 */ /* 0x000ee80000100c00 */
[----:B-1----:R-:W3:Y:S04]  /*2980*/  LDL.128 R8, [R1+0x300] ;  /* 0x0003000001087983 */ /* 0x002ee80000100c00 */
[----:B----4-:R-:W4:Y:S04]  /*2990*/  LDL.128 R12, [R1+0x310] ;  /* 0x00031000010c7983 */ /* 0x010f280000100c00 */
        /* <DEDUP_REMOVED lines=18> */
[----:B------:R-:W-:Y:S04]  /*2ac0*/  STG.E desc[UR14][R2.64+0x280], R8 ;  /* 0x0002800802007986 */ /* 0x000fe8000c10190e */
[----:B------:R-:W-:Y:S04]  /*2ad0*/  STG.E desc[UR14][R2.64+0x284], R9 ;  /* 0x0002840902007986 */ /* 0x000fe8000c10190e */
[----:B------:R-:W-:Y:S04]  /*2ae0*/  STG.E desc[UR14][R2.64+0x288], R10 ;  /* 0x0002880a02007986 */ /* 0x000fe8000c10190e */
[----:B------:R-:W-:Y:S04]  /*2af0*/  STG.E desc[UR14][R2.64+0x28c], R11 ;  /* 0x00028c0b02007986 */ /* 0x000fe8000c10190e */
[----:B----4-:R-:W-:Y:S04]  /*2b00*/  STG.E desc[UR14][R2.64+0x290], R12 ;  /* 0x0002900c02007986 */ /* 0x010fe8000c10190e */
[----:B------:R-:W-:Y:S04]  /*2b10*/  STG.E desc[UR14][R2.64+0x294], R13 ;  /* 0x0002940d02007986 */ /* 0x000fe8000c10190e */
[----:B------:R-:W-:Y:S04]  /*2b20*/  STG.E desc[UR14][R2.64+0x298], R14 ;  /* 0x0002980e02007986 */ /* 0x000fe8000c10190e */
[----:B------:R1:W-:Y:S04]  /*2b30*/  STG.E desc[UR14][R2.64+0x29c], R15 ;  /* 0x00029c0f02007986 */ /* 0x0003e8000c10190e */
[----:B0-----:R-:W4:Y:S04]  /*2b40*/  LDL.128 R24, [R1+0x340] ;  /* 0x0003400001187983 */ /* 0x001f280000100c00 */
[----:B------:R-:W4:Y:S04]  /*2b50*/  LDL.128 R4, [R1+0x350] ;  /* 0x0003500001047983 */ /* 0x000f280000100c00 */
[----:B-1----:R-:W4:Y:S04]  /*2b60*/  LDL.128 R12, [R1+0x360] ;  /* 0x00036000010c7983 */ /* 0x002f280000100c00 */
        /* <DEDUP_REMOVED lines=27> */
[----:B--2---:R-:W-:Y:S04]  /*2d20*/  STG.E desc[UR14][R2.64+0x300], R16 ;  /* 0x0003001002007986 */ /* 0x004fe8000c10190e */
[----:B------:R-:W-:Y:S04]  /*2d30*/  STG.E desc[UR14][R2.64+0x304], R17 ;  /* 0x0003041102007986 */ /* 0x000fe8000c10190e */
[----:B------:R-:W-:Y:S04]  /*2d40*/  STG.E desc[UR14][R2.64+0x308], R18 ;  /* 0x0003081202007986 */ /* 0x000fe8000c10190e */
[----:B------:R-:W-:Y:S04]  /*2d50*/  STG.E desc[UR14][R2.64+0x30c], R19 ;  /* 0x00030c1302007986 */ /* 0x000fe8000c10190e */
[----:B---3--:R-:W-:Y:S04]  /*2d60*/  STG.E desc[UR14][R2.64+0x310], R20 ;  /* 0x0003101402007986 */ /* 0x008fe8000c10190e */
[----:B------:R-:W-:Y:S04]  /*2d70*/  STG.E desc[UR14][R2.64+0x314], R21 ;  /* 0x0003141502007986 */ /* 0x000fe8000c10190e */
[----:B------:R-:W-:Y:S04]  /*2d80*/  STG.E desc[UR14][R2.64+0x318], R22 ;  /* 0x0003181602007986 */ /* 0x000fe8000c10190e */
[----:B------:R2:W-:Y:S04]  /*2d90*/  STG.E desc[UR14][R2.64+0x31c], R23 ;  /* 0x00031c1702007986 */ /* 0x0005e8000c10190e */
[----:B0-----:R-:W3:Y:S04]  /*2da0*/  LDL.128 R4, [R1+0x3a0] ;  /* 0x0003a00001047983 */ /* 0x001ee80000100c00 */
[----:B---3--:R-:W-:Y:S04]  /*2db0*/  STG.E desc[UR14][R2.64+0x320], R4 ;  /* 0x0003200402007986 */ /* 0x008fe8000c10190e */
[----:B-1----:R-:W3:Y:S04]  /*2dc0*/  LDL.128 R8, [R1+0x470] ;  /* 0x0004700001087983 */ /* 0x002ee80000100c00 */
[----:B------:R-:W-:Y:S04]  /*2dd0*/  STG.E desc[UR14][R2.64+0x324], R5 ;  /* 0x0003240502007986 */ /* 0x000fe8000c10190e */
[----:B------:R-:W-:Y:S04]  /*2de0*/  STG.E desc[UR14][R2.64+0x328], R6 ;  /* 0x0003280602007986 */ /* 0x000fe8000c10190e */
[----:B------:R0:W-:Y:S04]  /*2df0*/  STG.E desc[UR14][R2.64+0x32c], R7 ;  /* 0x00032c0702007986 */ /* 0x0001e8000c10190e */
[----:B--2---:R-:W2:Y:S04]  /*2e00*/  LDL.128 R20, [R1+0x3b0] ;  /* 0x0003b00001147983 */ /* 0x004ea80000100c00 */
[----:B------:R-:W4:Y:S04]  /*2e10*/  LDL.128 R24, [R1+0x3c0] ;  /* 0x0003c00001187983 */ /* 0x000f280000100c00 */
[----:B------:R-:W4:Y:S04]  /*2e20*/  LDL.128 R12, [R1+0x3d0] ;  /* 0x0003d000010c7983 */ /* 0x000f280000100c00 */
[----:B------:R-:W4:Y:S04]  /*2e30*/  LDL.128 R16, [R1+0x3e0] ;  /* 0x0003e00001107983 */ /* 0x000f280000100c00 */
[----:B0-----:R-:W4:Y:S04]  /*2e40*/  LDL.128 R4, [R1+0x3f0] ;  /* 0x0003f00001047983 */ /* 0x001f280000100c00 */
[----:B---3--:R-:W-:Y:S04]  /*2e50*/  STG.E desc[UR14][R2.64+0x3f0], R8 ;  /* 0x0003f00802007986 */ /* 0x008fe8000c10190e */
[----:B------:R-:W-:Y:S04]  /*2e60*/  STG.E desc[UR14][R2.64+0x3f4], R9 ;  /* 0x0003f40902007986 */ /* 0x000fe8000c10190e */
[----:B------:R-:W-:Y:S04]  /*2e70*/  STG.E desc[UR14][R2.64+0x3f8], R10 ;  /* 0x0003f80a02007986 */ /* 0x000fe8000c10190e */
[----:B------:R0:W-:Y:S04]  /*2e80*/  STG.E desc[UR14][R2.64+0x3fc], R11 ;  /* 0x0003fc0b02007986 */ /* 0x0001e8000c10190e */
[----:B0-----:R-:W3:Y:S04]  /*2e90*/  LDL.128 R8, [R1+0x400] ;  /* 0x0004000001087983 */ /* 0x001ee80000100c00 */
[----:B--2---:R-:W-:Y:S04]  /*2ea0*/  STG.E desc[UR14][R2.64+0x330], R20 ;  /* 0x0003301402007986 */ /* 0x004fe8000c10190e */
[----:B------:R-:W-:Y:S04]  /*2eb0*/  STG.E desc[UR14][R2.64+0x334], R21 ;  /* 0x0003341502007986 */ /* 0x000fe8000c10190e */
[----:B------:R-:W-:Y:S04]  /*2ec0*/  STG.E desc[UR14][R2.64+0x338], R22 ;  /* 0x0003381602007986 */ /* 0x000fe8000c10190e */
[----:B------:R0:W-:Y:S04]  /*2ed0*/  STG.E desc[UR14][R2.64+0x33c], R23 ;  /* 0x00033c1702007986 */ /* 0x0001e8000c10190e */
        /* <DEDUP_REMOVED lines=18> */
[----:B------:R-:W3:Y:S04]  /*3000*/  LDL.128 R24, [R1+0x430] ;  /* 0x0004300001187983 */ /* 0x000ee80000100c00 */
[----:B--2---:R-:W2:Y:S04]  /*3010*/  LDL.128 R16, [R1+0x440] ;  /* 0x0004400001107983 */ /* 0x004ea80000100c00 */
[----:B----4-:R-:W4:Y:S04]  /*3020*/  LDL.128 R4, [R1+0x450] ;  /* 0x0004500001047983 */ /* 0x010f280000100c00 */
[----:B---3--:R-:W-:Y:S04]  /*3030*/  STG.E desc[UR14][R2.64+0x380], R8 ;  /* 0x0003800802007986 */ /* 0x008fe8000c10190e */
[----:B------:R-:W-:Y:S04]  /*3040*/  STG.E desc[UR14][R2.64+0x384], R9 ;  /* 0x0003840902007986 */ /* 0x000fe8000c10190e */
[----:B------:R-:W-:Y:S04]  /*3050*/  STG.E desc[UR14][R2.64+0x388], R10 ;  /* 0x0003880a02007986 */ /* 0x000fe8000c10190e */
[----:B------:R0:W-:Y:S04]  /*3060*/  STG.E desc[UR14][R2.64+0x38c], R11 ;  /* 0x00038c0b02007986 */ /* 0x0001e8000c10190e */
[----:B0-----:R-:W3:Y:S04]  /*3070*/  LDL.128 R8, [R1+0x460] ;  /* 0x0004600001087983 */ /* 0x001ee80000100c00 */
[----:B------:R-:W-:Y:S04]  /*3080*/  STG.E desc[UR14][R2.64+0x390], R20 ;  /* 0x0003901402007986 */ /* 0x000fe8000c10190e */
        /* <DEDUP_REMOVED lines=11> */
[----:B--2---:R-:W-:Y:S04]  /*3140*/  STG.E desc[UR14][R2.64+0x3c0], R16 ;  /* 0x0003c01002007986 */ /* 0x004fe8000c10190e */
[----:B------:R-:W-:Y:S04]  /*3150*/  STG.E desc[UR14][R2.64+0x3c4], R17 ;  /* 0x0003c41102007986 */ /* 0x000fe8000c10190e */
[----:B------:R-:W-:Y:S04]  /*3160*/  STG.E desc[UR14][R2.64+0x3c8], R18 ;  /* 0x0003c81202007986 */ /* 0x000fe8000c10190e */
[----:B------:R-:W-:Y:S04]  /*3170*/  STG.E desc[UR14][R2.64+0x3cc], R19 ;  /* 0x0003cc1302007986 */ /* 0x000fe8000c10190e */
[----:B----4-:R-:W-:Y:S04]  /*3180*/  STG.E desc[UR14][R2.64+0x3d0], R4 ;  /* 0x0003d00402007986 */ /* 0x010fe8000c10190e */
[----:B------:R-:W-:Y:S04]  /*3190*/  STG.E desc[UR14][R2.64+0x3d4], R5 ;  /* 0x0003d40502007986 */ /* 0x000fe8000c10190e */
[----:B------:R-:W-:Y:S04]  /*31a0*/  STG.E desc[UR14][R2.64+0x3d8], R6 ;  /* 0x0003d80602007986 */ /* 0x000fe8000c10190e */
[----:B------:R-:W-:Y:S04]  /*31b0*/  STG.E desc[UR14][R2.64+0x3dc], R7 ;  /* 0x0003dc0702007986 */ /* 0x000fe8000c10190e */
[----:B---3--:R-:W-:Y:S04]  /*31c0*/  STG.E desc[UR14][R2.64+0x3e0], R8 ;  /* 0x0003e00802007986 */ /* 0x008fe8000c10190e */
[----:B------:R-:W-:Y:S04]  /*31d0*/  STG.E desc[UR14][R2.64+0x3e4], R9 ;  /* 0x0003e40902007986 */ /* 0x000fe8000c10190e */
[----:B------:R-:W-:Y:S04]  /*31e0*/  STG.E desc[UR14][R2.64+0x3e8], R10 ;  /* 0x0003e80a02007986 */ /* 0x000fe8000c10190e */
[----:B------:R-:W-:Y:S01]  /*31f0*/  STG.E desc[UR14][R2.64+0x3ec], R11 ;  /* 0x0003ec0b02007986 */ /* 0x000fe2000c10190e */
[----:B------:R-:W-:Y:S05]  /*3200*/  EXIT ;  /* 0x000000000000794d */ /* 0x000fea0003800000 */
        .weak           $__internal_0_$__cuda_sm20_rcp_rn_f32_slowpath
        .type           $__internal_0_$__cuda_sm20_rcp_rn_f32_slowpath,@function
        .size           $__internal_0_$__cuda_sm20_rcp_rn_f32_slowpath,(.L_x_21 - $__internal_0_$__cuda_sm20_rcp_rn_f32_slowpath)
$__internal_0_$__cuda_sm20_rcp_rn_f32_slowpath:
[----:B------:R-:W-:Y:S01]  /*3210*/  IMAD.SHL.U32 R5, R7, 0x2, RZ ;  /* 0x0000000207057824 */ /* 0x000fe200078e00ff */
[----:B------:R-:W-:Y:S01]  /*3220*/  BSSY.RECONVERGENT B2, `(.L_x_16) ;  /* 0x0000031000027945 */ /* 0x000fe20003800200 */
[----:B------:R-:W-:-:S03]  /*3230*/  MOV R4, R7 ;  /* 0x0000000700047202 */ /* 0x000fc60000000f00 */
[----:B------:R-:W-:-:S04]  /*3240*/  SHF.R.U32.HI R5, RZ, 0x18, R5 ;  /* 0x00000018ff057819 */ /* 0x000fc80000011605 */
[----:B------:R-:W-:-:S13]  /*3250*/  ISETP.NE.U32.AND P0, PT, R5, RZ, PT ;  /* 0x000000ff0500720c */ /* 0x000fda0003f05070 */
[----:B------:R-:W-:Y:S05]  /*3260*/  @P0 BRA `(.L_x_17) ;  /* 0x0000000000280947 */ /* 0x000fea0003800000 */
[----:B------:R-:W-:-:S05]  /*3270*/  IMAD.SHL.U32 R5, R4, 0x2, RZ ;  /* 0x0000000204057824 */ /* 0x000fca00078e00ff */
[----:B------:R-:W-:-:S13]  /*3280*/  ISETP.NE.AND P0, PT, R5, RZ, PT ;  /* 0x000000ff0500720c */ /* 0x000fda0003f05270 */
[----:B------:R-:W-:Y:S01]  /*3290*/  @P0 FFMA R12, R4, 1.84467440737095516160e+19, RZ ;  /* 0x5f800000040c0823 */ /* 0x000fe200000000ff */
[----:B------:R-:W-:Y:S08]  /*32a0*/  @!P0 MUFU.RCP R7, R4 ;  /* 0x0000000400078308 */ /* 0x000ff00000001000 */
[----:B------:R-:W0:Y:S02]  /*32b0*/  @P0 MUFU.RCP R5, R12 ;  /* 0x0000000c00050308 */ /* 0x000e240000001000 */
[----:B0-----:R-:W-:-:S04]  /*32c0*/  @P0 FFMA R13, R12, R5, -1 ;  /* 0xbf8000000c0d0423 */ /* 0x001fc80000000005 */
[----:B------:R-:W-:-:S04]  /*32d0*/  @P0 FADD.FTZ R14, -R13, -RZ ;  /* 0x800000ff0d0e0221 */ /* 0x000fc80000010100 */
[----:B------:R-:W-:-:S04]  /*32e0*/  @P0 FFMA R5, R5, R14, R5 ;  /* 0x0000000e05050223 */ /* 0x000fc80000000005 */
[----:B------:R-:W-:Y:S01]  /*32f0*/  @P0 FFMA R7, R5, 1.84467440737095516160e+19, RZ ;  /* 0x5f80000005070823 */ /* 0x000fe200000000ff */
[----:B------:R-:W-:Y:S06]  /*3300*/  BRA `(.L_x_18) ;  /* 0x0000000000887947 */ /* 0x000fec0003800000 */
.L_x_17:
[----:B------:R-:W-:-:S04]  /*3310*/  IADD3 R7, PT, PT, R5, -0xfd, RZ ;  /* 0xffffff0305077810 */ /* 0x000fc80007ffe0ff */
[----:B------:R-:W-:-:S13]  /*3320*/  ISETP.GT.U32.AND P0, PT, R7, 0x1, PT ;  /* 0x000000010700780c */ /* 0x000fda0003f04070 */
[----:B------:R-:W-:Y:S05]  /*3330*/  @P0 BRA `(.L_x_19) ;  /* 0x0000000000780947 */ /* 0x000fea0003800000 */
[----:B------:R-:W-:Y:S01]  /*3340*/  LOP3.LUT R12, R4, 0x7fffff, RZ, 0xc0, !PT ;  /* 0x007fffff040c7812 */ /* 0x000fe200078ec0ff */
[----:B------:R-:W-:Y:S01]  /*3350*/  IMAD.MOV.U32 R16, RZ, RZ, 0x3 ;  /* 0x00000003ff107424 */ /* 0x000fe200078e00ff */
[----:B------:R-:W-:Y:S02]  /*3360*/  IADD3 R5, PT, PT, R5, -0xfc, RZ ;  /* 0xffffff0405057810 */ /* 0x000fe40007ffe0ff */
[----:B------:R-:W-:Y:S02]  /*3370*/  LOP3.LUT R12, R12, 0x3f800000, RZ, 0xfc, !PT ;  /* 0x3f8000000c0c7812 */ /* 0x000fe400078efcff */
[----:B------:R-:W-:Y:S02]  /*3380*/  SHF.L.U32 R17, R16, R7, RZ ;  /* 0x0000000710117219 */ /* 0x000fe400000006ff */
[----:B------:R-:W0:Y:S02]  /*3390*/  MUFU.RCP R13, R12 ;  /* 0x0000000c000d7308 */ /* 0x000e240000001000 */
[----:B0-----:R-:W-:-:S04]  /*33a0*/  FFMA R14, R12, R13, -1 ;  /* 0xbf8000000c0e7423 */ /* 0x001fc8000000000d */
[----:B------:R-:W-:-:S04]  /*33b0*/  FADD.FTZ R14, -R14, -RZ ;  /* 0x800000ff0e0e7221 */ /* 0x000fc80000010100 */
[CCC-:B------:R-:W-:Y:S01]  /*33c0*/  FFMA.RM R15, R13.reuse, R14.reuse, R13.reuse ;  /* 0x0000000e0d0f7223 */ /* 0x1c0fe2000000400d */
[----:B------:R-:W-:-:S04]  /*33d0*/  FFMA.RP R14, R13, R14, R13 ;  /* 0x0000000e0d0e7223 */ /* 0x000fc8000000800d */
[C---:B------:R-:W-:Y:S02]  /*33e0*/  LOP3.LUT R13, R15.reuse, 0x7fffff, RZ, 0xc0, !PT ;  /* 0x007fffff0f0d7812 */ /* 0x040fe400078ec0ff */
[----:B------:R-:W-:Y:S02]  /*33f0*/  FSETP.NEU.FTZ.AND P0, PT, R15, R14, PT ;  /* 0x0000000e0f00720b */ /* 0x000fe40003f1d000 */
[----:B------:R-:W-:Y:S02]  /*3400*/  LOP3.LUT R14, R13, 0x800000, RZ, 0xfc, !PT ;  /* 0x008000000d0e7812 */ /* 0x000fe400078efcff */
[----:B------:R-:W-:Y:S02]  /*3410*/  SEL R13, RZ, 0xffffffff, !P0 ;  /* 0xffffffffff0d7807 */ /* 0x000fe40004000000 */
[----:B------:R-:W-:Y:S02]  /*3420*/  LOP3.LUT R12, R17, R14, RZ, 0xc0, !PT ;  /* 0x0000000e110c7212 */ /* 0x000fe400078ec0ff */
[----:B------:R-:W-:-:S02]  /*3430*/  IADD3 R13, PT, PT, -R13, RZ, RZ ;  /* 0x000000ff0d0d7210 */ /* 0x000fc40007ffe1ff */
[-C--:B------:R-:W-:Y:S02]  /*3440*/  SHF.R.U32.HI R12, RZ, R7.reuse, R12 ;  /* 0x00000007ff0c7219 */ /* 0x080fe4000001160c */
[--C-:B------:R-:W-:Y:S02]  /*3450*/  LOP3.LUT P1, RZ, R13, R7, R14.reuse, 0xf8, !PT ;  /* 0x000000070dff7212 */ /* 0x100fe4000782f80e */
[C---:B------:R-:W-:Y:S02]  /*3460*/  LOP3.LUT P0, RZ, R12.reuse, 0x1, RZ, 0xc0, !PT ;  /* 0x000000010cff7812 */ /* 0x040fe4000780c0ff */
[----:B------:R-:W-:Y:S02]  /*3470*/  LOP3.LUT P2, RZ, R12, 0x2, RZ, 0xc0, !PT ;  /* 0x000000020cff7812 */ /* 0x000fe4000784c0ff */
[----:B------:R-:W-:Y:S02]  /*3480*/  SHF.R.U32.HI R5, RZ, R5, R14 ;  /* 0x00000005ff057219 */ /* 0x000fe4000001160e */
[----:B------:R-:W-:-:S02]  /*3490*/  PLOP3.LUT P0, PT, P0, P1, P2, 0xe0, 0x0 ;  /* 0x000000000000781c */ /* 0x000fc40000703c20 */
[----:B------:R-:W-:Y:S02]  /*34a0*/  LOP3.LUT P1, RZ, R4, 0x7fffff, RZ, 0xc0, !PT ;  /* 0x007fffff04ff7812 */ /* 0x000fe4000782c0ff */
[----:B------:R-:W-:-:S05]  /*34b0*/  SEL R7, RZ, 0x1, !P0 ;  /* 0x00000001ff077807 */ /* 0x000fca0004000000 */
[----:B------:R-:W-:-:S05]  /*34c0*/  IMAD.MOV R7, RZ, RZ, -R7 ;  /* 0x000000ffff077224 */ /* 0x000fca00078e0a07 */
[----:B------:R-:W-:-:S13]  /*34d0*/  ISETP.GE.AND P0, PT, R7, RZ, PT ;  /* 0x000000ff0700720c */ /* 0x000fda0003f06270 */
[----:B------:R-:W-:-:S05]  /*34e0*/  @!P0 VIADD R5, R5, 0x1 ;  /* 0x0000000105058836 */ /* 0x000fca0000000000 */
[----:B------:R-:W-:-:S04]  /*34f0*/  @!P1 SHF.L.U32 R5, R5, 0x1, RZ ;  /* 0x0000000105059819 */ /* 0x000fc800000006ff */
[----:B------:R-:W-:Y:S01]  /*3500*/  LOP3.LUT R7, R5, 0x80000000, R4, 0xf8, !PT ;  /* 0x8000000005077812 */ /* 0x000fe200078ef804 */
[----:B------:R-:W-:Y:S06]  /*3510*/  BRA `(.L_x_18) ;  /* 0x0000000000047947 */ /* 0x000fec0003800000 */
.L_x_19:
[----:B------:R0:W1:Y:S02]  /*3520*/  MUFU.RCP R7, R4 ;  /* 0x0000000400077308 */ /* 0x0000640000001000 */
.L_x_18:
[----:B------:R-:W-:Y:S05]  /*3530*/  BSYNC.RECONVERGENT B2 ;  /* 0x0000000000027941 */ /* 0x000fea0003800200 */
.L_x_16:
[----:B-1----:R-:W-:Y:S01]  /*3540*/  IMAD.MOV.U32 R16, RZ, RZ, R7 ;  /* 0x000000ffff107224 */ /* 0x002fe200078e0007 */
[----:B------:R-:W-:-:S04]  /*3550*/  MOV R7, 0x0 ;  /* 0x0000000000077802 */ /* 0x000fc80000000f00 */
[----:B0-----:R-:W-:Y:S05]  /*3560*/  RET.REL.NODEC R6 `(_Z37flashattn_streaming_16x16_kernel_tcPVPK6__halfS1_S1_Pfiif) ;  /* 0xffffffc806a47950 */ /* 0x001fea0003c3ffff */
.L_x_20:
[----:B------:R-:W-:-:S00]  /*3570*/  BRA `(.L_x_20) ;  /* 0xfffffffc00fc7947 */ /* 0x000fc0000383ffff */
[----:B------:R-:W-:-:S00]  /*3580*/  NOP ;  /* 0x0000000000007918 */ /* 0x000fc00000000000 */
[----:B------:R-:W-:-:S00]  /*3590*/  NOP ;  /* 0x0000000000007918 */ /* 0x000fc00000000000 */
[----:B------:R-:W-:-:S00]  /*35a0*/  NOP ;  /* 0x0000000000007918 */ /* 0x000fc00000000000 */
[----:B------:R-:W-:-:S00]  /*35b0*/  NOP ;  /* 0x0000000000007918 */ /* 0x000fc00000000000 */
[----:B------:R-:W-:-:S00]  /*35c0*/  NOP ;  /* 0x0000000000007918 */ /* 0x000fc00000000000 */
[----:B------:R-:W-:-:S00]  /*35d0*/  NOP ;  /* 0x0000000000007918 */ /* 0x000fc00000000000 */
[----:B------:R-:W-:-:S00]  /*35e0*/  NOP ;  /* 0x0000000000007918 */ /* 0x000fc00000000000 */
[----:B------:R-:W-:-:S00]  /*35f0*/  NOP ;  /* 0x0000000000007918 */ /* 0x000fc00000000000 */
.L_x_21:


//--------------------- .nv.shared._Z37flashattn_streaming_16x16_kernel_tcPVPK6__halfS1_S1_Pfiif --------------------------
	.section	.nv.shared._Z37flashattn_streaming_16x16_kernel_tcPVPK6__halfS1_S1_Pfiif,"aw",@nobits
	.sectionflags	@""
	.align	4
.nv.shared._Z37flashattn_streaming_16x16_kernel_tcPVPK6__halfS1_S1_Pfiif:
	.zero		3648


//--------------------- .nv.shared.reserved.0     --------------------------
	.section	.nv.shared.reserved.0,"aw",@nobits
	.weak		__nv_reservedSMEM_offset_0_alias
	.size		__nv_reservedSMEM_offset_0_alias, 0, 64
	.other		__nv_reservedSMEM_offset_0_alias,@"STO_CUDA_RESERVED_SHARED STV_DEFAULT"
__nv_reservedSMEM_offset_0_alias:
	.zero		0
	.zero		64


//--------------------- .nv.constant0._Z37flashattn_streaming_16x16_kernel_tcPVPK6__halfS1_S1_Pfiif --------------------------
	.section	.nv.constant0._Z37flashattn_streaming_16x16_kernel_tcPVPK6__halfS1_S1_Pfiif,"a",@progbits
	.sectionflags	@""
	.align	4
.nv.constant0._Z37flashattn_streaming_16x16_kernel_tcPVPK6__halfS1_S1_Pfiif:
	.zero		940


//--------------------- SYMBOLS --------------------------

	.type		.nv.reservedSmem.offset0,@object
	.size		.nv.reservedSmem.offset0,0x4
	.type		.nv.reservedSmem.cap,@object
	.size		.nv.reservedSmem.cap,0x4
